	.target	sm_100a

	.elftype	@"ET_EXEC"


//--------------------- .note.nv.tkinfo           --------------------------
	.section	.note.nv.tkinfo,"",@"SHT_NOTE"
	.sectionflags	@"SHF_NOTE_NV_TKINFO"
	.tkinfo
        /*0018*/ 	.word	0x00000002
        /*0030*/ 	.string	""
        /*0030*/ 	.string	"ptxas"
        /*0030*/ 	.string	"Cuda compilation tools, release 13.0, V13.0.88"
        /*0030*/ 	.string	"Build cuda_13.0.r13.0/compiler.36424714_0"
        /*0030*/ 	.string	"-arch sm_100a -m 64 "



//--------------------- .note.nv.cuinfo           --------------------------
	.section	.note.nv.cuinfo,"",@"SHT_NOTE"
	.sectionflags	@"SHF_NOTE_NV_CUINFO"
        /*0018*/ 	.short	0x0002
        /*001a*/ 	.short	0x0064
        /*001c*/ 	.short	0x0082
	.zero		2


//--------------------- .nv.info                  --------------------------
	.section	.nv.info,"",@"SHT_CUDA_INFO"
	.align	4


	//----- nvinfo : EIATTR_REGCOUNT
	.align		4
        /*0000*/ 	.byte	0x04, 0x2f
        /*0002*/ 	.short	(.L_20 - .L_19)
	.align		4
.L_19:
        /*0004*/ 	.word	index@(_ZN7cutlass13device_kernelINS_4gemm6kernel13GemmUniversalIN4cute5tupleIJiiiiEEENS1_10collective13CollectiveMmaINS1_35MainloopSm100TmaUmmaWarpSpecializedILi5ELi2ELi4ENS5_IJNS4_1CILi2EEENSA_ILi1EEESC_EEEEENS5_IJNSA_ILi128EEENSA_ILi256EEENSA_ILi32EEEEEENS_12float_e4m3_tENS5_IJlSC_lEEESJ_SK_NS4_8TiledMMAINS4_8MMA_AtomIJNS4_10MMA_TraitsINS4_25SM100_MMA_F8F6F4_2x1SM_SSEJSJ_SJ_fSF_SG_NS4_17integral_constantINS4_4UMMA5MajorELSR_0EEESS_NSP_INSQ_7ScaleInELST_0EEESU_EEEEEENS4_6LayoutINS5_IJSC_SC_SC_EEENS5_IJNSA_ILi0EEESZ_SZ_EEEEENS5_IJNS4_10UnderscoreES12_S12_EEEEENS4_18SM100_TMA_2SM_LOADENS4_14ComposedLayoutINS4_7SwizzleILi1ELi4ELi3EEENS4_18smem_ptr_flag_bitsILi8EEENSX_INS5_IJNSA_ILi8EEESH_EEENS5_IJSH_SC_EEEEEEEvNS4_8identityES15_S1F_vS1G_EENS_8epilogue10collective18CollectiveEpilogueINS1I_23Sm100TmaWarpSpecializedILi4ELi2ELi32ELb0ELb0EEEJNS5_IJNSA_ILi64EEESG_SH_EEENS5_IJNSX_IS1N_SC_EENSX_INS5_IJSH_SB_EEENS5_IJSC_SF_EEEEEEEESJ_SK_SJ_SK_NS1I_6fusion15FusionCallbacksIS1M_NS1U_17LinearCombinationISJ_fSJ_fLNS_15FloatRoundStyleE2EEES1O_S1T_JEEENS4_5SM1004TMEM4LOAD26SM100_TMEM_LOAD_32dp32b32xENS4_13SM90_TMA_LOADES1F_NS4_39AutoVectorizingCopyWithAssumedAlignmentILi128EEENS4_14SM90_TMA_STOREES1F_S26_S26_EEEvvEEEEvNT_6ParamsE)
        /*0008*/ 	.word	0x00000078


	//----- nvinfo : EIATTR_FRAME_SIZE
	.align		4
.L_20:
        /*000c*/ 	.byte	0x04, 0x11
        /*000e*/ 	.short	(.L_22 - .L_21)
	.align		4
.L_21:
        /*0010*/ 	.word	index@($__internal_2_$__cuda_sm10x_tcgen05_guardrail_trap_unallocated_columns_being_dealloced)
        /*0014*/ 	.word	0x00000000


	//----- nvinfo : EIATTR_FRAME_SIZE
	.align		4
.L_22:
        /*0018*/ 	.byte	0x04, 0x11
        /*001a*/ 	.short	(.L_24 - .L_23)
	.align		4
.L_23:
        /*001c*/ 	.word	index@($__internal_1_$__cuda_sm10x_tcgen05_guardrail_trap_phase_invalid_during_alloc)
        /*0020*/ 	.word	0x00000000


	//----- nvinfo : EIATTR_FRAME_SIZE
	.align		4
.L_24:
        /*0024*/ 	.byte	0x04, 0x11
        /*0026*/ 	.short	(.L_26 - .L_25)
	.align		4
.L_25:
        /*0028*/ 	.word	index@($__internal_0_$__cuda_sm10x_tcgen05_guardrail_trap_col_being_dealloced_not_returned_by_alloc)
        /*002c*/ 	.word	0x00000000


	//----- nvinfo : EIATTR_FRAME_SIZE
	.align		4
.L_26:
        /*0030*/ 	.byte	0x04, 0x11
        /*0032*/ 	.short	(.L_28 - .L_27)
	.align		4
.L_27:
        /*0034*/ 	.word	index@(_ZN7cutlass13device_kernelINS_4gemm6kernel13GemmUniversalIN4cute5tupleIJiiiiEEENS1_10collective13CollectiveMmaINS1_35MainloopSm100TmaUmmaWarpSpecializedILi5ELi2ELi4ENS5_IJNS4_1CILi2EEENSA_ILi1EEESC_EEEEENS5_IJNSA_ILi128EEENSA_ILi256EEENSA_ILi32EEEEEENS_12float_e4m3_tENS5_IJlSC_lEEESJ_SK_NS4_8TiledMMAINS4_8MMA_AtomIJNS4_10MMA_TraitsINS4_25SM100_MMA_F8F6F4_2x1SM_SSEJSJ_SJ_fSF_SG_NS4_17integral_constantINS4_4UMMA5MajorELSR_0EEESS_NSP_INSQ_7ScaleInELST_0EEESU_EEEEEENS4_6LayoutINS5_IJSC_SC_SC_EEENS5_IJNSA_ILi0EEESZ_SZ_EEEEENS5_IJNS4_10UnderscoreES12_S12_EEEEENS4_18SM100_TMA_2SM_LOADENS4_14ComposedLayoutINS4_7SwizzleILi1ELi4ELi3EEENS4_18smem_ptr_flag_bitsILi8EEENSX_INS5_IJNSA_ILi8EEESH_EEENS5_IJSH_SC_EEEEEEEvNS4_8identityES15_S1F_vS1G_EENS_8epilogue10collective18CollectiveEpilogueINS1I_23Sm100TmaWarpSpecializedILi4ELi2ELi32ELb0ELb0EEEJNS5_IJNSA_ILi64EEESG_SH_EEENS5_IJNSX_IS1N_SC_EENSX_INS5_IJSH_SB_EEENS5_IJSC_SF_EEEEEEEESJ_SK_SJ_SK_NS1I_6fusion15FusionCallbacksIS1M_NS1U_17LinearCombinationISJ_fSJ_fLNS_15FloatRoundStyleE2EEES1O_S1T_JEEENS4_5SM1004TMEM4LOAD26SM100_TMEM_LOAD_32dp32b32xENS4_13SM90_TMA_LOADES1F_NS4_39AutoVectorizingCopyWithAssumedAlignmentILi128EEENS4_14SM90_TMA_STOREES1F_S26_S26_EEEvvEEEEvNT_6ParamsE)
        /*0038*/ 	.word	0x00000000


	//----- nvinfo : EIATTR_MIN_STACK_SIZE
	.align		4
.L_28:
        /*003c*/ 	.byte	0x04, 0x12
        /*003e*/ 	.short	(.L_30 - .L_29)
	.align		4
.L_29:
        /*0040*/ 	.word	index@(_ZN7cutlass13device_kernelINS_4gemm6kernel13GemmUniversalIN4cute5tupleIJiiiiEEENS1_10collective13CollectiveMmaINS1_35MainloopSm100TmaUmmaWarpSpecializedILi5ELi2ELi4ENS5_IJNS4_1CILi2EEENSA_ILi1EEESC_EEEEENS5_IJNSA_ILi128EEENSA_ILi256EEENSA_ILi32EEEEEENS_12float_e4m3_tENS5_IJlSC_lEEESJ_SK_NS4_8TiledMMAINS4_8MMA_AtomIJNS4_10MMA_TraitsINS4_25SM100_MMA_F8F6F4_2x1SM_SSEJSJ_SJ_fSF_SG_NS4_17integral_constantINS4_4UMMA5MajorELSR_0EEESS_NSP_INSQ_7ScaleInELST_0EEESU_EEEEEENS4_6LayoutINS5_IJSC_SC_SC_EEENS5_IJNSA_ILi0EEESZ_SZ_EEEEENS5_IJNS4_10UnderscoreES12_S12_EEEEENS4_18SM100_TMA_2SM_LOADENS4_14ComposedLayoutINS4_7SwizzleILi1ELi4ELi3EEENS4_18smem_ptr_flag_bitsILi8EEENSX_INS5_IJNSA_ILi8EEESH_EEENS5_IJSH_SC_EEEEEEEvNS4_8identityES15_S1F_vS1G_EENS_8epilogue10collective18CollectiveEpilogueINS1I_23Sm100TmaWarpSpecializedILi4ELi2ELi32ELb0ELb0EEEJNS5_IJNSA_ILi64EEESG_SH_EEENS5_IJNSX_IS1N_SC_EENSX_INS5_IJSH_SB_EEENS5_IJSC_SF_EEEEEEEESJ_SK_SJ_SK_NS1I_6fusion15FusionCallbacksIS1M_NS1U_17LinearCombinationISJ_fSJ_fLNS_15FloatRoundStyleE2EEES1O_S1T_JEEENS4_5SM1004TMEM4LOAD26SM100_TMEM_LOAD_32dp32b32xENS4_13SM90_TMA_LOADES1F_NS4_39AutoVectorizingCopyWithAssumedAlignmentILi128EEENS4_14SM90_TMA_STOREES1F_S26_S26_EEEvvEEEEvNT_6ParamsE)
        /*0044*/ 	.word	0x00000000
.L_30:


//--------------------- .nv.compat                --------------------------
	.section	.nv.compat,"",@"SHT_CUDA_COMPAT_INFO"
	.align	4
        /*0000*/ 	.byte	0x02, 0x09, 0x01, 0x00, 0x02, 0x02, 0x02, 0x00, 0x02, 0x05, 0x05, 0x00, 0x03, 0x07, 0x01, 0x01
        /*0010*/ 	.byte	0x02, 0x03, 0x01, 0x00, 0x02, 0x06, 0x01, 0x00, 0x04, 0x0b, 0x08, 0x00, 0x09, 0x00, 0x00, 0x00
        /*0020*/ 	.byte	0x00, 0x00, 0x00, 0x00


//--------------------- .nv.info._ZN7cutlass13device_kernelINS_4gemm6kernel13GemmUniversalIN4cute5tupleIJiiiiEEENS1_10collective13CollectiveMmaINS1_35MainloopSm100TmaUmmaWarpSpecializedILi5ELi2ELi4ENS5_IJNS4_1CILi2EEENSA_ILi1EEESC_EEEEENS5_IJNSA_ILi128EEENSA_ILi256EEENSA_ILi32EEEEEENS_12float_e4m3_tENS5_IJlSC_lEEESJ_SK_NS4_8TiledMMAINS4_8MMA_AtomIJNS4_10MMA_TraitsINS4_25SM100_MMA_F8F6F4_2x1SM_SSEJSJ_SJ_fSF_SG_NS4_17integral_constantINS4_4UMMA5MajorELSR_0EEESS_NSP_INSQ_7ScaleInELST_0EEESU_EEEEEENS4_6LayoutINS5_IJSC_SC_SC_EEENS5_IJNSA_ILi0EEESZ_SZ_EEEEENS5_IJNS4_10UnderscoreES12_S12_EEEEENS4_18SM100_TMA_2SM_LOADENS4_14ComposedLayoutINS4_7SwizzleILi1ELi4ELi3EEENS4_18smem_ptr_flag_bitsILi8EEENSX_INS5_IJNSA_ILi8EEESH_EEENS5_IJSH_SC_EEEEEEEvNS4_8identityES15_S1F_vS1G_EENS_8epilogue10collective18CollectiveEpilogueINS1I_23Sm100TmaWarpSpecializedILi4ELi2ELi32ELb0ELb0EEEJNS5_IJNSA_ILi64EEESG_SH_EEENS5_IJNSX_IS1N_SC_EENSX_INS5_IJSH_SB_EEENS5_IJSC_SF_EEEEEEEESJ_SK_SJ_SK_NS1I_6fusion15FusionCallbacksIS1M_NS1U_17LinearCombinationISJ_fSJ_fLNS_15FloatRoundStyleE2EEES1O_S1T_JEEENS4_5SM1004TMEM4LOAD26SM100_TMEM_LOAD_32dp32b32xENS4_13SM90_TMA_LOADES1F_NS4_39AutoVectorizingCopyWithAssumedAlignmentILi128EEENS4_14SM90_TMA_STOREES1F_S26_S26_EEEvvEEEEvNT_6ParamsE --------------------------
	.section	.nv.info._ZN7cutlass13device_kernelINS_4gemm6kernel13GemmUniversalIN4cute5tupleIJiiiiEEENS1_10collective13CollectiveMmaINS1_35MainloopSm100TmaUmmaWarpSpecializedILi5ELi2ELi4ENS5_IJNS4_1CILi2EEENSA_ILi1EEESC_EEEEENS5_IJNSA_ILi128EEENSA_ILi256EEENSA_ILi32EEEEEENS_12float_e4m3_tENS5_IJlSC_lEEESJ_SK_NS4_8TiledMMAINS4_8MMA_AtomIJNS4_10MMA_TraitsINS4_25SM100_MMA_F8F6F4_2x1SM_SSEJSJ_SJ_fSF_SG_NS4_17integral_constantINS4_4UMMA5MajorELSR_0EEESS_NSP_INSQ_7ScaleInELST_0EEESU_EEEEEENS4_6LayoutINS5_IJSC_SC_SC_EEENS5_IJNSA_ILi0EEESZ_SZ_EEEEENS5_IJNS4_10UnderscoreES12_S12_EEEEENS4_18SM100_TMA_2SM_LOADENS4_14ComposedLayoutINS4_7SwizzleILi1ELi4ELi3EEENS4_18smem_ptr_flag_bitsILi8EEENSX_INS5_IJNSA_ILi8EEESH_EEENS5_IJSH_SC_EEEEEEEvNS4_8identityES15_S1F_vS1G_EENS_8epilogue10collective18CollectiveEpilogueINS1I_23Sm100TmaWarpSpecializedILi4ELi2ELi32ELb0ELb0EEEJNS5_IJNSA_ILi64EEESG_SH_EEENS5_IJNSX_IS1N_SC_EENSX_INS5_IJSH_SB_EEENS5_IJSC_SF_EEEEEEEESJ_SK_SJ_SK_NS1I_6fusion15FusionCallbacksIS1M_NS1U_17LinearCombinationISJ_fSJ_fLNS_15FloatRoundStyleE2EEES1O_S1T_JEEENS4_5SM1004TMEM4LOAD26SM100_TMEM_LOAD_32dp32b32xENS4_13SM90_TMA_LOADES1F_NS4_39AutoVectorizingCopyWithAssumedAlignmentILi128EEENS4_14SM90_TMA_STOREES1F_S26_S26_EEEvvEEEEvNT_6ParamsE,"",@"SHT_CUDA_INFO"
	.sectionflags	@""
	.align	4


	//----- nvinfo : EIATTR_CUDA_API_VERSION
	.align		4
        /*0000*/ 	.byte	0x04, 0x37
        /*0002*/ 	.short	(.L_32 - .L_31)
.L_31:
        /*0004*/ 	.word	0x00000082


	//----- nvinfo : EIATTR_KPARAM_INFO
	.align		4
.L_32:
        /*0008*/ 	.byte	0x04, 0x17
        /*000a*/ 	.short	(.L_34 - .L_33)
.L_33:
        /*000c*/ 	.word	0x00000000
        /*0010*/ 	.short	0x0000
        /*0012*/ 	.short	0x0000
        /*0014*/ 	.byte	0x00, 0xf0, 0x01, 0x20


	//----- nvinfo : EIATTR_AT_ENTRY_FRAGMENTS
	.align		4
.L_34:
        /*0018*/ 	.byte	0x04, 0x4f
        /*001a*/ 	.short	(.L_36 - .L_35)


	//   ....[0]....
.L_35:
        /*001c*/ 	.word	0x00000007


	//----- nvinfo : EIATTR_RESERVED_SMEM_USED
	.align		4
.L_36:
        /*0020*/ 	.byte	0x01, 0x41
	.zero		2


	//----- nvinfo : EIATTR_SPARSE_MMA_MASK
	.align		4
        /*0024*/ 	.byte	0x03, 0x50
        /*0026*/ 	.short	0x0000


	//----- nvinfo : EIATTR_TCGEN05_2CTA_USED
	.align		4
        /*0028*/ 	.byte	0x01, 0x52
	.zero		2


	//----- nvinfo : EIATTR_MAXREG_COUNT
	.align		4
        /*002c*/ 	.byte	0x03, 0x1b
        /*002e*/ 	.short	0x00ff


	//----- nvinfo : EIATTR_NUM_BARRIERS
	.align		4
        /*0030*/ 	.byte	0x02, 0x4c
        /*0032*/ 	.byte	0x07
	.zero		1


	//----- nvinfo : EIATTR_EXTERNS
	.align		4
        /*0034*/ 	.byte	0x04, 0x0f
        /*0036*/ 	.short	(.L_38 - .L_37)


	//   ....[0]....
	.align		4
.L_37:
        /*0038*/ 	.word	index@(__assertfail)


	//----- nvinfo : EIATTR_MERCURY_ISA_VERSION
	.align		4
.L_38:
        /*003c*/ 	.byte	0x03, 0x5f
        /*003e*/ 	.short	0x0101


	//----- nvinfo : EIATTR_INT_WARP_WIDE_INSTR_OFFSETS
	.align		4
        /*0040*/ 	.byte	0x04, 0x31
        /*0042*/ 	.short	(.L_40 - .L_39)


	//   ....[0]....
.L_39:
        /*0044*/ 	.word	0x00000d30


	//   ....[1]....
        /*0048*/ 	.word	0x00000dd0


	//   ....[2]....
        /*004c*/ 	.word	0x00002130


	//   ....[3]....
        /*0050*/ 	.word	0x00003f40


	//   ....[4]....
        /*0054*/ 	.word	0x00003f70


	//   ....[5]....
        /*0058*/ 	.word	0x00003fc0


	//   ....[6]....
        /*005c*/ 	.word	0x000048e0


	//   ....[7]....
        /*0060*/ 	.word	0x00004900


	//   ....[8]....
        /*0064*/ 	.word	0x000049e0


	//   ....[9]....
        /*0068*/ 	.word	0x00004aa0


	//   ....[10]....
        /*006c*/ 	.word	0x00004ac0


	//   ....[11]....
        /*0070*/ 	.word	0x00004b90


	//   ....[12]....
        /*0074*/ 	.word	0x00004c80


	//   ....[13]....
        /*0078*/ 	.word	0x00004ca0


	//   ....[14]....
        /*007c*/ 	.word	0x00004da0


	//   ....[15]....
        /*0080*/ 	.word	0x00004f50


	//   ....[16]....
        /*0084*/ 	.word	0x00004f60


	//   ....[17]....
        /*0088*/ 	.word	0x000050f0


	//----- nvinfo : EIATTR_COOP_GROUP_MASK_REGIDS
	.align		4
.L_40:
        /*008c*/ 	.byte	0x04, 0x29
        /*008e*/ 	.short	(.L_42 - .L_41)


	//   ....[0]....
.L_41:
        /*0090*/ 	.word	0xffffffff


	//   ....[1]....
        /*0094*/ 	.word	0xffffffff


	//   ....[2]....
        /*0098*/ 	.word	0xffffffff


	//   ....[3]....
        /*009c*/ 	.word	0xffffffff


	//   ....[4]....
        /*00a0*/ 	.word	0xffffffff


	//   ....[5]....
        /*00a4*/ 	.word	0xffffffff


	//   ....[6]....
        /*00a8*/ 	.word	0xffffffff


	//   ....[7]....
        /*00ac*/ 	.word	0xffffffff


	//   ....[8]....
        /*00b0*/ 	.word	0xffffffff


	//   ....[9]....
        /*00b4*/ 	.word	0xffffffff


	//   ....[10]....
        /*00b8*/ 	.word	0xffffffff


	//   ....[11]....
        /*00bc*/ 	.word	0xffffffff


	//   ....[12]....
        /*00c0*/ 	.word	0xffffffff


	//   ....[13]....
        /*00c4*/ 	.word	0xffffffff


	//----- nvinfo : EIATTR_COOP_GROUP_INSTR_OFFSETS
	.align		4
.L_42:
        /*00c8*/ 	.byte	0x04, 0x28
        /*00ca*/ 	.short	(.L_44 - .L_43)


	//   ....[0]....
.L_43:
        /*00cc*/ 	.word	0x000000c0


	//   ....[1]....
        /*00d0*/ 	.word	0x00000500


	//   ....[2]....
        /*00d4*/ 	.word	0x000006a0


	//   ....[3]....
        /*00d8*/ 	.word	0x00000830


	//   ....[4]....
        /*00dc*/ 	.word	0x00000920


	//   ....[5]....
        /*00e0*/ 	.word	0x00000a80


	//   ....[6]....
        /*00e4*/ 	.word	0x00000c10


	//   ....[7]....
        /*00e8*/ 	.word	0x00000e50


	//   ....[8]....
        /*00ec*/ 	.word	0x00002010


	//   ....[9]....
        /*00f0*/ 	.word	0x00002e80


	//   ....[10]....
        /*00f4*/ 	.word	0x00003350


	//   ....[11]....
        /*00f8*/ 	.word	0x00003380


	//   ....[12]....
        /*00fc*/ 	.word	0x00003e50


	//   ....[13]....
        /*0100*/ 	.word	0x00004060


	//----- nvinfo : EIATTR_VRC_CTA_INIT_COUNT
	.align		4
.L_44:
        /*0104*/ 	.byte	0x02, 0x4a
        /*0106*/ 	.byte	0x80
	.zero		1


	//----- nvinfo : EIATTR_SYSCALL_OFFSETS
	.align		4
        /*0108*/ 	.byte	0x04, 0x46
        /*010a*/ 	.short	(.L_46 - .L_45)


	//   ....[0]....
.L_45:
        /*010c*/ 	.word	0x00005b80


	//   ....[1]....
        /*0110*/ 	.word	0x00005cc0


	//   ....[2]....
        /*0114*/ 	.word	0x000064c0


	//   ....[3]....
        /*0118*/ 	.word	0x000072b0


	//   ....[4]....
        /*011c*/ 	.word	0x00008050


	//   ....[5]....
        /*0120*/ 	.word	0x00008e10


	//----- nvinfo : EIATTR_MBARRIER_INSTR_OFFSETS
	.align		4
.L_46:
        /*0124*/ 	.byte	0x04, 0x39
        /*0126*/ 	.short	(.L_48 - .L_47)


	//   ....[0]....
.L_47:
        /*0128*/ 	.word	0x000005f0
        /*012c*/ 	.word	0x000000ff
        /*0130*/ 	.word	0x00000000
        /*0134*/ 	.short	0x0100
        /*0136*/ 	.byte	0x08
	.zero		1


	//   ....[1]....
        /*0138*/ 	.word	0x00000600
        /*013c*/ 	.word	0x000000ff
        /*0140*/ 	.word	0x00000028
        /*0144*/ 	.short	0x0100
        /*0146*/ 	.byte	0x08
	.zero		1


	//   ....[2]....
        /*0148*/ 	.word	0x00000610
        /*014c*/ 	.word	0x000000ff
        /*0150*/ 	.word	0x00000008
        /*0154*/ 	.short	0x0100
        /*0156*/ 	.byte	0x08
	.zero		1


	//   ....[3]....
        /*0158*/ 	.word	0x00000620
        /*015c*/ 	.word	0x000000ff
        /*0160*/ 	.word	0x00000030
        /*0164*/ 	.short	0x0100
        /*0166*/ 	.byte	0x08
	.zero		1


	//   ....[4]....
        /*0168*/ 	.word	0x00000630
        /*016c*/ 	.word	0x000000ff
        /*0170*/ 	.word	0x00000010
        /*0174*/ 	.short	0x0100
        /*0176*/ 	.byte	0x08
	.zero		1


	//   ....[5]....
        /*0178*/ 	.word	0x00000640
        /*017c*/ 	.word	0x000000ff
        /*0180*/ 	.word	0x00000038
        /*0184*/ 	.short	0x0100
        /*0186*/ 	.byte	0x08
	.zero		1


	//   ....[6]....
        /*0188*/ 	.word	0x00000650
        /*018c*/ 	.word	0x000000ff
        /*0190*/ 	.word	0x00000018
        /*0194*/ 	.short	0x0100
        /*0196*/ 	.byte	0x08
	.zero		1


	//   ....[7]....
        /*0198*/ 	.word	0x00000660
        /*019c*/ 	.word	0x000000ff
        /*01a0*/ 	.word	0x00000040
        /*01a4*/ 	.short	0x0100
        /*01a6*/ 	.byte	0x08
	.zero		1


	//   ....[8]....
        /*01a8*/ 	.word	0x00000670
        /*01ac*/ 	.word	0x000000ff
        /*01b0*/ 	.word	0x00000020
        /*01b4*/ 	.short	0x0100
        /*01b6*/ 	.byte	0x08
	.zero		1


	//   ....[9]....
        /*01b8*/ 	.word	0x00000680
        /*01bc*/ 	.word	0x000000ff
        /*01c0*/ 	.word	0x00000048
        /*01c4*/ 	.short	0x0100
        /*01c6*/ 	.byte	0x08
	.zero		1


	//   ....[10]....
        /*01c8*/ 	.word	0x000007a0
        /*01cc*/ 	.word	0x000000ff
        /*01d0*/ 	.word	0x00000050
        /*01d4*/ 	.short	0x0100
        /*01d6*/ 	.byte	0x09
	.zero		1


	//   ....[11]....
        /*01d8*/ 	.word	0x000007b0
        /*01dc*/ 	.word	0x000000ff
        /*01e0*/ 	.word	0x00000070
        /*01e4*/ 	.short	0x0100
        /*01e6*/ 	.byte	0x09
	.zero		1


	//   ....[12]....
        /*01e8*/ 	.word	0x000007c0
        /*01ec*/ 	.word	0x000000ff
        /*01f0*/ 	.word	0x00000058
        /*01f4*/ 	.short	0x0100
        /*01f6*/ 	.byte	0x09
	.zero		1


	//   ....[13]....
        /*01f8*/ 	.word	0x000007d0
        /*01fc*/ 	.word	0x000000ff
        /*0200*/ 	.word	0x00000078
        /*0204*/ 	.short	0x0100
        /*0206*/ 	.byte	0x09
	.zero		1


	//   ....[14]....
        /*0208*/ 	.word	0x000007e0
        /*020c*/ 	.word	0x000000ff
        /*0210*/ 	.word	0x00000060
        /*0214*/ 	.short	0x0100
        /*0216*/ 	.byte	0x09
	.zero		1


	//   ....[15]....
        /*0218*/ 	.word	0x000007f0
        /*021c*/ 	.word	0x000000ff
        /*0220*/ 	.word	0x00000080
        /*0224*/ 	.short	0x0100
        /*0226*/ 	.byte	0x09
	.zero		1


	//   ....[16]....
        /*0228*/ 	.word	0x00000800
        /*022c*/ 	.word	0x000000ff
        /*0230*/ 	.word	0x00000068
        /*0234*/ 	.short	0x0100
        /*0236*/ 	.byte	0x09
	.zero		1


	//   ....[17]....
        /*0238*/ 	.word	0x00000810
        /*023c*/ 	.word	0x000000ff
        /*0240*/ 	.word	0x00000088
        /*0244*/ 	.short	0x0100
        /*0246*/ 	.byte	0x09
	.zero		1


	//   ....[18]....
        /*0248*/ 	.word	0x000008f0
        /*024c*/ 	.word	0x000000ff
        /*0250*/ 	.word	0x00000090
        /*0254*/ 	.short	0x0100
        /*0256*/ 	.byte	0x08
	.zero		1


	//   ....[19]....
        /*0258*/ 	.word	0x00000900
        /*025c*/ 	.word	0x000000ff
        /*0260*/ 	.word	0x00000098
        /*0264*/ 	.short	0x0100
        /*0266*/ 	.byte	0x08
	.zero		1


	//   ....[20]....
        /*0268*/ 	.word	0x00000a30
        /*026c*/ 	.word	0x000000ff
        /*0270*/ 	.word	0x000000a0
        /*0274*/ 	.short	0x0100
        /*0276*/ 	.byte	0x08
	.zero		1


	//   ....[21]....
        /*0278*/ 	.word	0x00000a40
        /*027c*/ 	.word	0x000000ff
        /*0280*/ 	.word	0x000000b0
        /*0284*/ 	.short	0x0100
        /*0286*/ 	.byte	0x08
	.zero		1


	//   ....[22]....
        /*0288*/ 	.word	0x00000a50
        /*028c*/ 	.word	0x000000ff
        /*0290*/ 	.word	0x000000a8
        /*0294*/ 	.short	0x0100
        /*0296*/ 	.byte	0x08
	.zero		1


	//   ....[23]....
        /*0298*/ 	.word	0x00000a60
        /*029c*/ 	.word	0x000000ff
        /*02a0*/ 	.word	0x000000b8
        /*02a4*/ 	.short	0x0100
        /*02a6*/ 	.byte	0x08
	.zero		1


	//   ....[24]....
        /*02a8*/ 	.word	0x00000b80
        /*02ac*/ 	.word	0x000000ff
        /*02b0*/ 	.word	0x000000c0
        /*02b4*/ 	.short	0x0100
        /*02b6*/ 	.byte	0x09
	.zero		1


	//   ....[25]....
        /*02b8*/ 	.word	0x00000b90
        /*02bc*/ 	.word	0x000000ff
        /*02c0*/ 	.word	0x000000e0
        /*02c4*/ 	.short	0x0100
        /*02c6*/ 	.byte	0x09
	.zero		1


	//   ....[26]....
        /*02c8*/ 	.word	0x00000ba0
        /*02cc*/ 	.word	0x000000ff
        /*02d0*/ 	.word	0x000000c8
        /*02d4*/ 	.short	0x0100
        /*02d6*/ 	.byte	0x09
	.zero		1


	//   ....[27]....
        /*02d8*/ 	.word	0x00000bb0
        /*02dc*/ 	.word	0x000000ff
        /*02e0*/ 	.word	0x000000e8
        /*02e4*/ 	.short	0x0100
        /*02e6*/ 	.byte	0x09
	.zero		1


	//   ....[28]....
        /*02e8*/ 	.word	0x00000bc0
        /*02ec*/ 	.word	0x000000ff
        /*02f0*/ 	.word	0x000000d0
        /*02f4*/ 	.short	0x0100
        /*02f6*/ 	.byte	0x09
	.zero		1


	//   ....[29]....
        /*02f8*/ 	.word	0x00000bd0
        /*02fc*/ 	.word	0x000000ff
        /*0300*/ 	.word	0x000000f0
        /*0304*/ 	.short	0x0100
        /*0306*/ 	.byte	0x09
	.zero		1


	//   ....[30]....
        /*0308*/ 	.word	0x00000be0
        /*030c*/ 	.word	0x000000ff
        /*0310*/ 	.word	0x000000d8
        /*0314*/ 	.short	0x0100
        /*0316*/ 	.byte	0x09
	.zero		1


	//   ....[31]....
        /*0318*/ 	.word	0x00000bf0
        /*031c*/ 	.word	0x000000ff
        /*0320*/ 	.word	0x000000f8
        /*0324*/ 	.short	0x0100
        /*0326*/ 	.byte	0x09
	.zero		1


	//   ....[32]....
        /*0328*/ 	.word	0x00000ce0
        /*032c*/ 	.word	0x000000ff
        /*0330*/ 	.word	0x00000100
        /*0334*/ 	.short	0x0100
        /*0336*/ 	.byte	0x08
	.zero		1


	//   ....[33]....
        /*0338*/ 	.word	0x00000cf0
        /*033c*/ 	.word	0x000000ff
        /*0340*/ 	.word	0x00000110
        /*0344*/ 	.short	0x0100
        /*0346*/ 	.byte	0x08
	.zero		1


	//   ....[34]....
        /*0348*/ 	.word	0x00000d00
        /*034c*/ 	.word	0x000000ff
        /*0350*/ 	.word	0x00000108
        /*0354*/ 	.short	0x0100
        /*0356*/ 	.byte	0x08
	.zero		1


	//   ....[35]....
        /*0358*/ 	.word	0x00000d10
        /*035c*/ 	.word	0x000000ff
        /*0360*/ 	.word	0x00000118
        /*0364*/ 	.short	0x0100
        /*0366*/ 	.byte	0x08
	.zero		1


	//   ....[36]....
        /*0368*/ 	.word	0x00000e00
        /*036c*/ 	.word	0x000000ff
        /*0370*/ 	.word	0x00000120
        /*0374*/ 	.short	0x0100
        /*0376*/ 	.byte	0x07
	.zero		1


	//   ....[37]....
        /*0378*/ 	.word	0x00001810
        /*037c*/ 	.word	0x00000002
        /*0380*/ 	.word	0x00000110
        /*0384*/ 	.short	0x010a
        /*0386*/ 	.byte	0xff
	.zero		1


	//   ....[38]....
        /*0388*/ 	.word	0x00001840
        /*038c*/ 	.word	0x00000002
        /*0390*/ 	.word	0x00000100
        /*0394*/ 	.short	0x0101
        /*0396*/ 	.byte	0xff
	.zero		1


	//   ....[39]....
        /*0398*/ 	.word	0x00001910
        /*039c*/ 	.word	0x000000ff
        /*03a0*/ 	.word	0x00000028
        /*03a4*/ 	.short	0x010a
        /*03a6*/ 	.byte	0x08
	.zero		1


	//   ....[40]....
        /*03a8*/ 	.word	0x00001a10
        /*03ac*/ 	.word	0x000000ff
        /*03b0*/ 	.word	0x00000028
        /*03b4*/ 	.short	0x010a
        /*03b6*/ 	.byte	0x21
	.zero		1


	//   ....[41]....
        /*03b8*/ 	.word	0x00001bc0
        /*03bc*/ 	.word	0x000000ff
        /*03c0*/ 	.word	0x00000028
        /*03c4*/ 	.short	0x010a
        /*03c6*/ 	.byte	0x08
	.zero		1


	//   ....[42]....
        /*03c8*/ 	.word	0x00001cc0
        /*03cc*/ 	.word	0x000000ff
        /*03d0*/ 	.word	0x00000098
        /*03d4*/ 	.short	0x0101
        /*03d6*/ 	.byte	0x06
	.zero		1


	//   ....[43]....
        /*03d8*/ 	.word	0x00001ce0
        /*03dc*/ 	.word	0x000000ff
        /*03e0*/ 	.word	0x00000028
        /*03e4*/ 	.short	0x010a
        /*03e6*/ 	.byte	0x08
	.zero		1


	//   ....[44]....
        /*03e8*/ 	.word	0x00001d60
        /*03ec*/ 	.word	0x000000ff
        /*03f0*/ 	.word	0x00000028
        /*03f4*/ 	.short	0x010a
        /*03f6*/ 	.byte	0x11
	.zero		1


	//   ....[45]....
        /*03f8*/ 	.word	0x00001ef0
        /*03fc*/ 	.word	0x000000ff
        /*0400*/ 	.word	0x00000028
        /*0404*/ 	.short	0x010a
        /*0406*/ 	.byte	0x08
	.zero		1


	//   ....[46]....
        /*0408*/ 	.word	0x00002040
        /*040c*/ 	.word	0x00000002
        /*0410*/ 	.word	0x000000a0
        /*0414*/ 	.short	0x010a
        /*0416*/ 	.byte	0xff
	.zero		1


	//   ....[47]....
        /*0418*/ 	.word	0x00002100
        /*041c*/ 	.word	0x00000002
        /*0420*/ 	.word	0x00000000
        /*0424*/ 	.short	0x0101
        /*0426*/ 	.byte	0xff
	.zero		1


	//   ....[48]....
        /*0428*/ 	.word	0x00002660
        /*042c*/ 	.word	0x000000ff
        /*0430*/ 	.word	0x00000000
        /*0434*/ 	.short	0x010a
        /*0436*/ 	.byte	0x04
	.zero		1


	//   ....[49]....
        /*0438*/ 	.word	0x000026f0
        /*043c*/ 	.word	0x000000ff
        /*0440*/ 	.word	0x00000000
        /*0444*/ 	.short	0x010a
        /*0446*/ 	.byte	0x04
	.zero		1


	//   ....[50]....
        /*0448*/ 	.word	0x00002780
        /*044c*/ 	.word	0x000000ff
        /*0450*/ 	.word	0x00000000
        /*0454*/ 	.short	0x010a
        /*0456*/ 	.byte	0x04
	.zero		1


	//   ....[51]....
        /*0458*/ 	.word	0x00002810
        /*045c*/ 	.word	0x000000ff
        /*0460*/ 	.word	0x00000000
        /*0464*/ 	.short	0x010a
        /*0466*/ 	.byte	0x04
	.zero		1


	//   ....[52]....
        /*0468*/ 	.word	0x000028b0
        /*046c*/ 	.word	0x00000000
        /*0470*/ 	.word	0x00000000
        /*0474*/ 	.short	0x010a
        /*0476*/ 	.byte	0xff
	.zero		1


	//   ....[53]....
        /*0478*/ 	.word	0x000029e0
        /*047c*/ 	.word	0x00000000
        /*0480*/ 	.word	0x00000100
        /*0484*/ 	.short	0x010a
        /*0486*/ 	.byte	0xff
	.zero		1


	//   ....[54]....
        /*0488*/ 	.word	0x00002a50
        /*048c*/ 	.word	0x00000000
        /*0490*/ 	.word	0x00000000
        /*0494*/ 	.short	0x0101
        /*0496*/ 	.byte	0xff
	.zero		1


	//   ....[55]....
        /*0498*/ 	.word	0x00002a70
        /*049c*/ 	.word	0x000000ff
        /*04a0*/ 	.word	0x000000b0
        /*04a4*/ 	.short	0x010a
        /*04a6*/ 	.byte	0x05
	.zero		1


	//   ....[56]....
        /*04a8*/ 	.word	0x00002b90
        /*04ac*/ 	.word	0x00000000
        /*04b0*/ 	.word	0x000000a0
        /*04b4*/ 	.short	0x010a
        /*04b6*/ 	.byte	0xff
	.zero		1


	//   ....[57]....
        /*04b8*/ 	.word	0x00002c90
        /*04bc*/ 	.word	0x00000000
        /*04c0*/ 	.word	0x00000000
        /*04c4*/ 	.short	0x0101
        /*04c6*/ 	.byte	0xff
	.zero		1


	//   ....[58]....
        /*04c8*/ 	.word	0x00002d20
        /*04cc*/ 	.word	0x000000ff
        /*04d0*/ 	.word	0x000000b0
        /*04d4*/ 	.short	0x0106
        /*04d6*/ 	.byte	0x05
	.zero		1


	//   ....[59]....
        /*04d8*/ 	.word	0x00002d40
        /*04dc*/ 	.word	0x000000ff
        /*04e0*/ 	.word	0x000000b0
        /*04e4*/ 	.short	0x010a
        /*04e6*/ 	.byte	0x05
	.zero		1


	//   ....[60]....
        /*04e8*/ 	.word	0x00002dd0
        /*04ec*/ 	.word	0x000000ff
        /*04f0*/ 	.word	0x000000b0
        /*04f4*/ 	.short	0x0106
        /*04f6*/ 	.byte	0x04
	.zero		1


	//   ....[61]....
        /*04f8*/ 	.word	0x00002e10
        /*04fc*/ 	.word	0x00000000
        /*0500*/ 	.word	0x000000b0
        /*0504*/ 	.short	0x010a
        /*0506*/ 	.byte	0xff
	.zero		1


	//   ....[62]....
        /*0508*/ 	.word	0x00003050
        /*050c*/ 	.word	0x000000ff
        /*0510*/ 	.word	0x00000008
        /*0514*/ 	.short	0x010a
        /*0516*/ 	.byte	0x06
	.zero		1


	//   ....[63]....
        /*0518*/ 	.word	0x00003070
        /*051c*/ 	.word	0x000000ff
        /*0520*/ 	.word	0x00000008
        /*0524*/ 	.short	0x010a
        /*0526*/ 	.byte	0x06
	.zero		1


	//   ....[64]....
        /*0528*/ 	.word	0x00003200
        /*052c*/ 	.word	0x000000ff
        /*0530*/ 	.word	0x00000008
        /*0534*/ 	.short	0x010a
        /*0536*/ 	.byte	0x06
	.zero		1


	//   ....[65]....
        /*0538*/ 	.word	0x00003220
        /*053c*/ 	.word	0x000000ff
        /*0540*/ 	.word	0x00000008
        /*0544*/ 	.short	0x010a
        /*0546*/ 	.byte	0x06
	.zero		1


	//   ....[66]....
        /*0548*/ 	.word	0x000032e0
        /*054c*/ 	.word	0x000000ff
        /*0550*/ 	.word	0x00000000
        /*0554*/ 	.short	0x0101
        /*0556*/ 	.byte	0x07
	.zero		1


	//   ....[67]....
        /*0558*/ 	.word	0x000035c0
        /*055c*/ 	.word	0x00000000
        /*0560*/ 	.word	0x000000a0
        /*0564*/ 	.short	0x010a
        /*0566*/ 	.byte	0xff
	.zero		1


	//   ....[68]....
        /*0568*/ 	.word	0x00003680
        /*056c*/ 	.word	0x00000000
        /*0570*/ 	.word	0x00000000
        /*0574*/ 	.short	0x0101
        /*0576*/ 	.byte	0xff
	.zero		1


	//   ....[69]....
        /*0578*/ 	.word	0x00003730
        /*057c*/ 	.word	0x000000ff
        /*0580*/ 	.word	0x00000000
        /*0584*/ 	.short	0x010a
        /*0586*/ 	.byte	0x06
	.zero		1


	//   ....[70]....
        /*0588*/ 	.word	0x00003740
        /*058c*/ 	.word	0x000000ff
        /*0590*/ 	.word	0x000000e0
        /*0594*/ 	.short	0x010a
        /*0596*/ 	.byte	0x0b
	.zero		1


	//   ....[71]....
        /*0598*/ 	.word	0x00003800
        /*059c*/ 	.word	0x000000ff
        /*05a0*/ 	.word	0x00000000
        /*05a4*/ 	.short	0x010a
        /*05a6*/ 	.byte	0x09
	.zero		1


	//   ....[72]....
        /*05a8*/ 	.word	0x00003940
        /*05ac*/ 	.word	0x000000ff
        /*05b0*/ 	.word	0x00000000
        /*05b4*/ 	.short	0x010a
        /*05b6*/ 	.byte	0x06
	.zero		1


	//   ....[73]....
        /*05b8*/ 	.word	0x00003b40
        /*05bc*/ 	.word	0x000000ff
        /*05c0*/ 	.word	0x00000000
        /*05c4*/ 	.short	0x010a
        /*05c6*/ 	.byte	0x07
	.zero		1


	//   ....[74]....
        /*05c8*/ 	.word	0x00003bd0
        /*05cc*/ 	.word	0x000000ff
        /*05d0*/ 	.word	0x00000000
        /*05d4*/ 	.short	0x010a
        /*05d6*/ 	.byte	0x07
	.zero		1


	//   ....[75]....
        /*05d8*/ 	.word	0x00003c60
        /*05dc*/ 	.word	0x000000ff
        /*05e0*/ 	.word	0x00000000
        /*05e4*/ 	.short	0x010a
        /*05e6*/ 	.byte	0x07
	.zero		1


	//   ....[76]....
        /*05e8*/ 	.word	0x00003d00
        /*05ec*/ 	.word	0x00000000
        /*05f0*/ 	.word	0x00000000
        /*05f4*/ 	.short	0x010a
        /*05f6*/ 	.byte	0xff
	.zero		1


	//   ....[77]....
        /*05f8*/ 	.word	0x00003d40
        /*05fc*/ 	.word	0x00000000
        /*0600*/ 	.word	0x00000000
        /*0604*/ 	.short	0x010a
        /*0606*/ 	.byte	0xff
	.zero		1


	//   ....[78]....
        /*0608*/ 	.word	0x00003db0
        /*060c*/ 	.word	0x000000ff
        /*0610*/ 	.word	0x00000000
        /*0614*/ 	.short	0x0101
        /*0616*/ 	.byte	0x05
	.zero		1


	//   ....[79]....
        /*0618*/ 	.word	0x00003df0
        /*061c*/ 	.word	0x000000ff
        /*0620*/ 	.word	0x00000120
        /*0624*/ 	.short	0x010a
        /*0626*/ 	.byte	0x08
	.zero		1


	//   ....[80]....
        /*0628*/ 	.word	0x00003e40
        /*062c*/ 	.word	0x000000ff
        /*0630*/ 	.word	0x00000000
        /*0634*/ 	.short	0x0101
        /*0636*/ 	.byte	0x05
	.zero		1


	//   ....[81]....
        /*0638*/ 	.word	0x00004290
        /*063c*/ 	.word	0x00000000
        /*0640*/ 	.word	0x000000a0
        /*0644*/ 	.short	0x010a
        /*0646*/ 	.byte	0xff
	.zero		1


	//   ....[82]....
        /*0648*/ 	.word	0x00004350
        /*064c*/ 	.word	0x00000000
        /*0650*/ 	.word	0x00000000
        /*0654*/ 	.short	0x0101
        /*0656*/ 	.byte	0xff
	.zero		1


	//   ....[83]....
        /*0658*/ 	.word	0x00004670
        /*065c*/ 	.word	0x000000ff
        /*0660*/ 	.word	0x00000098
        /*0664*/ 	.short	0x010a
        /*0666*/ 	.byte	0x07
	.zero		1


	//   ....[84]....
        /*0668*/ 	.word	0x00004860
        /*066c*/ 	.word	0x000000ff
        /*0670*/ 	.word	0x00000070
        /*0674*/ 	.short	0x010a
        /*0676*/ 	.byte	0x07
	.zero		1


	//   ....[85]....
        /*0678*/ 	.word	0x00004a50
        /*067c*/ 	.word	0x000000ff
        /*0680*/ 	.word	0x00000050
        /*0684*/ 	.short	0x010b
        /*0686*/ 	.byte	0x07
	.zero		1


	//   ....[86]....
        /*0688*/ 	.word	0x00004a60
        /*068c*/ 	.word	0x000000ff
        /*0690*/ 	.word	0x00000000
        /*0694*/ 	.short	0x0101
        /*0696*/ 	.byte	0x0e
	.zero		1


	//   ....[87]....
        /*0698*/ 	.word	0x00004a70
        /*069c*/ 	.word	0x000000ff
        /*06a0*/ 	.word	0x00000078
        /*06a4*/ 	.short	0x010a
        /*06a6*/ 	.byte	0x07
	.zero		1


	//   ....[88]....
        /*06a8*/ 	.word	0x00004c20
        /*06ac*/ 	.word	0x000000ff
        /*06b0*/ 	.word	0x00000058
        /*06b4*/ 	.short	0x010b
        /*06b6*/ 	.byte	0x07
	.zero		1


	//   ....[89]....
        /*06b8*/ 	.word	0x00004c30
        /*06bc*/ 	.word	0x000000ff
        /*06c0*/ 	.word	0x00000000
        /*06c4*/ 	.short	0x0101
        /*06c6*/ 	.byte	0x0e
	.zero		1


	//   ....[90]....
        /*06c8*/ 	.word	0x00004c40
        /*06cc*/ 	.word	0x000000ff
        /*06d0*/ 	.word	0x00000080
        /*06d4*/ 	.short	0x010a
        /*06d6*/ 	.byte	0x07
	.zero		1


	//   ....[91]....
        /*06d8*/ 	.word	0x00004e30
        /*06dc*/ 	.word	0x000000ff
        /*06e0*/ 	.word	0x00000060
        /*06e4*/ 	.short	0x010b
        /*06e6*/ 	.byte	0x07
	.zero		1


	//   ....[92]....
        /*06e8*/ 	.word	0x00004ea0
        /*06ec*/ 	.word	0x000000ff
        /*06f0*/ 	.word	0x00000000
        /*06f4*/ 	.short	0x0101
        /*06f6*/ 	.byte	0x0e
	.zero		1


	//   ....[93]....
        /*06f8*/ 	.word	0x00004eb0
        /*06fc*/ 	.word	0x000000ff
        /*0700*/ 	.word	0x00000088
        /*0704*/ 	.short	0x010a
        /*0706*/ 	.byte	0x07
	.zero		1


	//   ....[94]....
        /*0708*/ 	.word	0x00005150
        /*070c*/ 	.word	0x000000ff
        /*0710*/ 	.word	0x00000068
        /*0714*/ 	.short	0x010b
        /*0716*/ 	.byte	0x07
	.zero		1


	//   ....[95]....
        /*0718*/ 	.word	0x00005170
        /*071c*/ 	.word	0x000000ff
        /*0720*/ 	.word	0x00000000
        /*0724*/ 	.short	0x0101
        /*0726*/ 	.byte	0x0d
	.zero		1


	//   ....[96]....
        /*0728*/ 	.word	0x000051a0
        /*072c*/ 	.word	0x000000ff
        /*0730*/ 	.word	0x00000070
        /*0734*/ 	.short	0x010a
        /*0736*/ 	.byte	0x07
	.zero		1


	//   ....[97]....
        /*0738*/ 	.word	0x000051c0
        /*073c*/ 	.word	0x000000ff
        /*0740*/ 	.word	0x00000078
        /*0744*/ 	.short	0x010a
        /*0746*/ 	.byte	0x07
	.zero		1


	//   ....[98]....
        /*0748*/ 	.word	0x000051e0
        /*074c*/ 	.word	0x000000ff
        /*0750*/ 	.word	0x00000080
        /*0754*/ 	.short	0x010a
        /*0756*/ 	.byte	0x07
	.zero		1


	//   ....[99]....
        /*0758*/ 	.word	0x00005220
        /*075c*/ 	.word	0x00000000
        /*0760*/ 	.word	0x00000088
        /*0764*/ 	.short	0x010a
        /*0766*/ 	.byte	0xff
	.zero		1


	//   ....[100]....
        /*0768*/ 	.word	0x00005550
        /*076c*/ 	.word	0x00000000
        /*0770*/ 	.word	0x000000a0
        /*0774*/ 	.short	0x010a
        /*0776*/ 	.byte	0xff
	.zero		1


	//   ....[101]....
        /*0778*/ 	.word	0x00005660
        /*077c*/ 	.word	0x00000000
        /*0780*/ 	.word	0x00000000
        /*0784*/ 	.short	0x0101
        /*0786*/ 	.byte	0xff
	.zero		1


	//   ....[102]....
        /*0788*/ 	.word	0x00006050
        /*078c*/ 	.word	0x00000003
        /*0790*/ 	.word	0x00000050
        /*0794*/ 	.short	0x010a
        /*0796*/ 	.byte	0xff
	.zero		1


	//   ....[103]....
        /*0798*/ 	.word	0x00006060
        /*079c*/ 	.word	0x0000006f
        /*07a0*/ 	.word	0x000000c0
        /*07a4*/ 	.short	0x010a
        /*07a6*/ 	.byte	0xff
	.zero		1


	//   ....[104]....
        /*07a8*/ 	.word	0x00006200
        /*07ac*/ 	.word	0x00000003
        /*07b0*/ 	.word	0x00000050
        /*07b4*/ 	.short	0x010a
        /*07b6*/ 	.byte	0xff
	.zero		1


	//   ....[105]....
        /*07b8*/ 	.word	0x00006320
        /*07bc*/ 	.word	0x00000000
        /*07c0*/ 	.word	0x00000000
        /*07c4*/ 	.short	0x0101
        /*07c6*/ 	.byte	0xff
	.zero		1


	//   ....[106]....
        /*07c8*/ 	.word	0x000063a0
        /*07cc*/ 	.word	0x0000006f
        /*07d0*/ 	.word	0x000000c0
        /*07d4*/ 	.short	0x010a
        /*07d6*/ 	.byte	0xff
	.zero		1


	//   ....[107]....
        /*07d8*/ 	.word	0x00006f40
        /*07dc*/ 	.word	0x00000000
        /*07e0*/ 	.word	0x00000050
        /*07e4*/ 	.short	0x010a
        /*07e6*/ 	.byte	0xff
	.zero		1


	//   ....[108]....
        /*07e8*/ 	.word	0x00007000
        /*07ec*/ 	.word	0x00000000
        /*07f0*/ 	.word	0x00000050
        /*07f4*/ 	.short	0x010a
        /*07f6*/ 	.byte	0xff
	.zero		1


	//   ....[109]....
        /*07f8*/ 	.word	0x00007130
        /*07fc*/ 	.word	0x00000000
        /*0800*/ 	.word	0x00000000
        /*0804*/ 	.short	0x0101
        /*0806*/ 	.byte	0xff
	.zero		1


	//   ....[110]....
        /*0808*/ 	.word	0x00007ce0
        /*080c*/ 	.word	0x00000000
        /*0810*/ 	.word	0x00000050
        /*0814*/ 	.short	0x010a
        /*0816*/ 	.byte	0xff
	.zero		1


	//   ....[111]....
        /*0818*/ 	.word	0x00007da0
        /*081c*/ 	.word	0x00000000
        /*0820*/ 	.word	0x00000050
        /*0824*/ 	.short	0x010a
        /*0826*/ 	.byte	0xff
	.zero		1


	//   ....[112]....
        /*0828*/ 	.word	0x00007ed0
        /*082c*/ 	.word	0x00000000
        /*0830*/ 	.word	0x00000000
        /*0834*/ 	.short	0x0101
        /*0836*/ 	.byte	0xff
	.zero		1


	//   ....[113]....
        /*0838*/ 	.word	0x00008aa0
        /*083c*/ 	.word	0x00000000
        /*0840*/ 	.word	0x00000050
        /*0844*/ 	.short	0x010a
        /*0846*/ 	.byte	0xff
	.zero		1


	//   ....[114]....
        /*0848*/ 	.word	0x00008b60
        /*084c*/ 	.word	0x00000000
        /*0850*/ 	.word	0x00000050
        /*0854*/ 	.short	0x010a
        /*0856*/ 	.byte	0xff
	.zero		1


	//   ....[115]....
        /*0858*/ 	.word	0x00008c90
        /*085c*/ 	.word	0x00000000
        /*0860*/ 	.word	0x00000000
        /*0864*/ 	.short	0x0101
        /*0866*/ 	.byte	0xff
	.zero		1


	//   ....[116]....
        /*0868*/ 	.word	0x00008f90
        /*086c*/ 	.word	0x0000006f
        /*0870*/ 	.word	0x00000000
        /*0874*/ 	.short	0x0101
        /*0876*/ 	.byte	0xff
	.zero		1


	//   ....[117]....
        /*0878*/ 	.word	0x00009940
        /*087c*/ 	.word	0x00000002
        /*0880*/ 	.word	0x00000110
        /*0884*/ 	.short	0x010a
        /*0886*/ 	.byte	0xff
	.zero		1


	//   ....[118]....
        /*0888*/ 	.word	0x000099a0
        /*088c*/ 	.word	0x00000002
        /*0890*/ 	.word	0x00000028
        /*0894*/ 	.short	0x010a
        /*0896*/ 	.byte	0xff
	.zero		1


	//   ....[119]....
        /*0898*/ 	.word	0x00009a00
        /*089c*/ 	.word	0x00000002
        /*08a0*/ 	.word	0x00000028
        /*08a4*/ 	.short	0x010a
        /*08a6*/ 	.byte	0xff
	.zero		1


	//   ....[120]....
        /*08a8*/ 	.word	0x00009a50
        /*08ac*/ 	.word	0x00000002
        /*08b0*/ 	.word	0x000000a0
        /*08b4*/ 	.short	0x010a
        /*08b6*/ 	.byte	0xff
	.zero		1


	//   ....[121]....
        /*08b8*/ 	.word	0x00009ab0
        /*08bc*/ 	.word	0x00000000
        /*08c0*/ 	.word	0x00000000
        /*08c4*/ 	.short	0x010a
        /*08c6*/ 	.byte	0xff
	.zero		1


	//   ....[122]....
        /*08c8*/ 	.word	0x00009b10
        /*08cc*/ 	.word	0x00000000
        /*08d0*/ 	.word	0x00000000
        /*08d4*/ 	.short	0x010a
        /*08d6*/ 	.byte	0xff
	.zero		1


	//   ....[123]....
        /*08d8*/ 	.word	0x00009b70
        /*08dc*/ 	.word	0x00000000
        /*08e0*/ 	.word	0x00000000
        /*08e4*/ 	.short	0x010a
        /*08e6*/ 	.byte	0xff
	.zero		1


	//   ....[124]....
        /*08e8*/ 	.word	0x00009bd0
        /*08ec*/ 	.word	0x00000000
        /*08f0*/ 	.word	0x00000000
        /*08f4*/ 	.short	0x010a
        /*08f6*/ 	.byte	0xff
	.zero		1


	//   ....[125]....
        /*08f8*/ 	.word	0x00009c20
        /*08fc*/ 	.word	0x00000000
        /*0900*/ 	.word	0x00000100
        /*0904*/ 	.short	0x010a
        /*0906*/ 	.byte	0xff
	.zero		1


	//   ....[126]....
        /*0908*/ 	.word	0x00009c80
        /*090c*/ 	.word	0x00000000
        /*0910*/ 	.word	0x000000b0
        /*0914*/ 	.short	0x010a
        /*0916*/ 	.byte	0xff
	.zero		1


	//   ....[127]....
        /*0918*/ 	.word	0x00009cd0
        /*091c*/ 	.word	0x00000000
        /*0920*/ 	.word	0x000000a0
        /*0924*/ 	.short	0x010a
        /*0926*/ 	.byte	0xff
	.zero		1


	//   ....[128]....
        /*0928*/ 	.word	0x00009d30
        /*092c*/ 	.word	0x00000000
        /*0930*/ 	.word	0x000000b0
        /*0934*/ 	.short	0x010a
        /*0936*/ 	.byte	0xff
	.zero		1


	//   ....[129]....
        /*0938*/ 	.word	0x00009d90
        /*093c*/ 	.word	0x00000004
        /*0940*/ 	.word	0x00000008
        /*0944*/ 	.short	0x010a
        /*0946*/ 	.byte	0xff
	.zero		1


	//   ....[130]....
        /*0948*/ 	.word	0x00009e70
        /*094c*/ 	.word	0x00000002
        /*0950*/ 	.word	0x00000008
        /*0954*/ 	.short	0x010a
        /*0956*/ 	.byte	0xff
	.zero		1


	//   ....[131]....
        /*0958*/ 	.word	0x00009ec0
        /*095c*/ 	.word	0x00000000
        /*0960*/ 	.word	0x000000a0
        /*0964*/ 	.short	0x010a
        /*0966*/ 	.byte	0xff
	.zero		1


	//   ....[132]....
        /*0968*/ 	.word	0x00009f20
        /*096c*/ 	.word	0x00000000
        /*0970*/ 	.word	0x000000e0
        /*0974*/ 	.short	0x010a
        /*0976*/ 	.byte	0xff
	.zero		1


	//   ....[133]....
        /*0978*/ 	.word	0x00009f80
        /*097c*/ 	.word	0x00000000
        /*0980*/ 	.word	0x00000000
        /*0984*/ 	.short	0x010a
        /*0986*/ 	.byte	0xff
	.zero		1


	//   ....[134]....
        /*0988*/ 	.word	0x00009fe0
        /*098c*/ 	.word	0x00000000
        /*0990*/ 	.word	0x00000000
        /*0994*/ 	.short	0x010a
        /*0996*/ 	.byte	0xff
	.zero		1


	//   ....[135]....
        /*0998*/ 	.word	0x0000a040
        /*099c*/ 	.word	0x00000000
        /*09a0*/ 	.word	0x00000000
        /*09a4*/ 	.short	0x010a
        /*09a6*/ 	.byte	0xff
	.zero		1


	//   ....[136]....
        /*09a8*/ 	.word	0x0000a0a0
        /*09ac*/ 	.word	0x00000000
        /*09b0*/ 	.word	0x00000000
        /*09b4*/ 	.short	0x010a
        /*09b6*/ 	.byte	0xff
	.zero		1


	//   ....[137]....
        /*09b8*/ 	.word	0x0000a100
        /*09bc*/ 	.word	0x00000000
        /*09c0*/ 	.word	0x00000120
        /*09c4*/ 	.short	0x010a
        /*09c6*/ 	.byte	0xff
	.zero		1


	//   ....[138]....
        /*09c8*/ 	.word	0x0000a150
        /*09cc*/ 	.word	0x00000000
        /*09d0*/ 	.word	0x000000a0
        /*09d4*/ 	.short	0x010a
        /*09d6*/ 	.byte	0xff
	.zero		1


	//   ....[139]....
        /*09d8*/ 	.word	0x0000a1b0
        /*09dc*/ 	.word	0x00000000
        /*09e0*/ 	.word	0x00000098
        /*09e4*/ 	.short	0x010a
        /*09e6*/ 	.byte	0xff
	.zero		1


	//   ....[140]....
        /*09e8*/ 	.word	0x0000a210
        /*09ec*/ 	.word	0x00000000
        /*09f0*/ 	.word	0x00000070
        /*09f4*/ 	.short	0x010a
        /*09f6*/ 	.byte	0xff
	.zero		1


	//   ....[141]....
        /*09f8*/ 	.word	0x0000a270
        /*09fc*/ 	.word	0x00000000
        /*0a00*/ 	.word	0x00000078
        /*0a04*/ 	.short	0x010a
        /*0a06*/ 	.byte	0xff
	.zero		1


	//   ....[142]....
        /*0a08*/ 	.word	0x0000a2d0
        /*0a0c*/ 	.word	0x00000000
        /*0a10*/ 	.word	0x00000080
        /*0a14*/ 	.short	0x010a
        /*0a16*/ 	.byte	0xff
	.zero		1


	//   ....[143]....
        /*0a18*/ 	.word	0x0000a330
        /*0a1c*/ 	.word	0x00000000
        /*0a20*/ 	.word	0x00000088
        /*0a24*/ 	.short	0x010a
        /*0a26*/ 	.byte	0xff
	.zero		1


	//   ....[144]....
        /*0a28*/ 	.word	0x0000a390
        /*0a2c*/ 	.word	0x00000000
        /*0a30*/ 	.word	0x00000070
        /*0a34*/ 	.short	0x010a
        /*0a36*/ 	.byte	0xff
	.zero		1


	//   ....[145]....
        /*0a38*/ 	.word	0x0000a3f0
        /*0a3c*/ 	.word	0x00000000
        /*0a40*/ 	.word	0x00000078
        /*0a44*/ 	.short	0x010a
        /*0a46*/ 	.byte	0xff
	.zero		1


	//   ....[146]....
        /*0a48*/ 	.word	0x0000a450
        /*0a4c*/ 	.word	0x00000000
        /*0a50*/ 	.word	0x00000080
        /*0a54*/ 	.short	0x010a
        /*0a56*/ 	.byte	0xff
	.zero		1


	//   ....[147]....
        /*0a58*/ 	.word	0x0000a4a0
        /*0a5c*/ 	.word	0x00000000
        /*0a60*/ 	.word	0x000000a0
        /*0a64*/ 	.short	0x010a
        /*0a66*/ 	.byte	0xff
	.zero		1


	//   ....[148]....
        /*0a68*/ 	.word	0x0000a4f0
        /*0a6c*/ 	.word	0x00000003
        /*0a70*/ 	.word	0x00000050
        /*0a74*/ 	.short	0x010a
        /*0a76*/ 	.byte	0xff
	.zero		1


	//   ....[149]....
        /*0a78*/ 	.word	0x0000a540
        /*0a7c*/ 	.word	0x0000006f
        /*0a80*/ 	.word	0x000000c0
        /*0a84*/ 	.short	0x010a
        /*0a86*/ 	.byte	0xff
	.zero		1


	//   ....[150]....
        /*0a88*/ 	.word	0x0000a590
        /*0a8c*/ 	.word	0x00000000
        /*0a90*/ 	.word	0x00000050
        /*0a94*/ 	.short	0x010a
        /*0a96*/ 	.byte	0xff
	.zero		1


	//   ....[151]....
        /*0a98*/ 	.word	0x0000a5e0
        /*0a9c*/ 	.word	0x00000000
        /*0aa0*/ 	.word	0x00000050
        /*0aa4*/ 	.short	0x010a
        /*0aa6*/ 	.byte	0xff
	.zero		1


	//   ....[152]....
        /*0aa8*/ 	.word	0x0000a630
        /*0aac*/ 	.word	0x00000000
        /*0ab0*/ 	.word	0x00000050
        /*0ab4*/ 	.short	0x010a
        /*0ab6*/ 	.byte	0xff
	.zero		1


	//----- nvinfo : EIATTR_NUM_MBARRIERS
	.align		4
.L_48:
        /*0ab8*/ 	.byte	0x03, 0x38
        /*0aba*/ 	.short	0x0025


	//----- nvinfo : EIATTR_EXIT_INSTR_OFFSETS
	.align		4
        /*0abc*/ 	.byte	0x04, 0x1c
        /*0abe*/ 	.short	(.L_50 - .L_49)


	//   ....[0]....
.L_49:
        /*0ac0*/ 	.word	0x000028e0


	//   ....[1]....
        /*0ac4*/ 	.word	0x00002de0


	//   ....[2]....
        /*0ac8*/ 	.word	0x00002e40


	//   ....[3]....
        /*0acc*/ 	.word	0x00004070


	//   ....[4]....
        /*0ad0*/ 	.word	0x00005250


	//   ....[5]....
        /*0ad4*/ 	.word	0x00005290


	//   ....[6]....
        /*0ad8*/ 	.word	0x00009930


	//----- nvinfo : EIATTR_MAX_THREADS
	.align		4
.L_50:
        /*0adc*/ 	.byte	0x04, 0x05
        /*0ade*/ 	.short	(.L_52 - .L_51)
.L_51:
        /*0ae0*/ 	.word	0x00000100
        /*0ae4*/ 	.word	0x00000001
        /*0ae8*/ 	.word	0x00000001


	//----- nvinfo : EIATTR_CRS_STACK_SIZE
	.align		4
.L_52:
        /*0aec*/ 	.byte	0x04, 0x1e
        /*0aee*/ 	.short	(.L_54 - .L_53)
.L_53:
        /*0af0*/ 	.word	0x00000000


	//----- nvinfo : EIATTR_CBANK_PARAM_SIZE
	.align		4
.L_54:
        /*0af4*/ 	.byte	0x03, 0x19
        /*0af6*/ 	.short	0x0800


	//----- nvinfo : EIATTR_PARAM_CBANK
	.align		4
        /*0af8*/ 	.byte	0x04, 0x0a
        /*0afa*/ 	.short	(.L_56 - .L_55)
	.align		4
.L_55:
        /*0afc*/ 	.word	index@(.nv.constant0._ZN7cutlass13device_kernelINS_4gemm6kernel13GemmUniversalIN4cute5tupleIJiiiiEEENS1_10collective13CollectiveMmaINS1_35MainloopSm100TmaUmmaWarpSpecializedILi5ELi2ELi4ENS5_IJNS4_1CILi2EEENSA_ILi1EEESC_EEEEENS5_IJNSA_ILi128EEENSA_ILi256EEENSA_ILi32EEEEEENS_12float_e4m3_tENS5_IJlSC_lEEESJ_SK_NS4_8TiledMMAINS4_8MMA_AtomIJNS4_10MMA_TraitsINS4_25SM100_MMA_F8F6F4_2x1SM_SSEJSJ_SJ_fSF_SG_NS4_17integral_constantINS4_4UMMA5MajorELSR_0EEESS_NSP_INSQ_7ScaleInELST_0EEESU_EEEEEENS4_6LayoutINS5_IJSC_SC_SC_EEENS5_IJNSA_ILi0EEESZ_SZ_EEEEENS5_IJNS4_10UnderscoreES12_S12_EEEEENS4_18SM100_TMA_2SM_LOADENS4_14ComposedLayoutINS4_7SwizzleILi1ELi4ELi3EEENS4_18smem_ptr_flag_bitsILi8EEENSX_INS5_IJNSA_ILi8EEESH_EEENS5_IJSH_SC_EEEEEEEvNS4_8identityES15_S1F_vS1G_EENS_8epilogue10collective18CollectiveEpilogueINS1I_23Sm100TmaWarpSpecializedILi4ELi2ELi32ELb0ELb0EEEJNS5_IJNSA_ILi64EEESG_SH_EEENS5_IJNSX_IS1N_SC_EENSX_INS5_IJSH_SB_EEENS5_IJSC_SF_EEEEEEEESJ_SK_SJ_SK_NS1I_6fusion15FusionCallbacksIS1M_NS1U_17LinearCombinationISJ_fSJ_fLNS_15FloatRoundStyleE2EEES1O_S1T_JEEENS4_5SM1004TMEM4LOAD26SM100_TMEM_LOAD_32dp32b32xENS4_13SM90_TMA_LOADES1F_NS4_39AutoVectorizingCopyWithAssumedAlignmentILi128EEENS4_14SM90_TMA_STOREES1F_S26_S26_EEEvvEEEEvNT_6ParamsE)
        /*0b00*/ 	.short	0x0380
        /*0b02*/ 	.short	0x0800


	//----- nvinfo : EIATTR_SW_WAR
	.align		4
.L_56:
        /*0b04*/ 	.byte	0x04, 0x36
        /*0b06*/ 	.short	(.L_58 - .L_57)
.L_57:
        /*0b08*/ 	.word	0x00000008
.L_58:


//--------------------- .nv.callgraph             --------------------------
	.section	.nv.callgraph,"",@"SHT_CUDA_CALLGRAPH"
	.align	4
	.sectionentsize	8
	.align		4
        /*0000*/ 	.word	0x00000000
	.align		4
        /*0004*/ 	.word	0xffffffff
	.align		4
        /*0008*/ 	.word	index@(_ZN7cutlass13device_kernelINS_4gemm6kernel13GemmUniversalIN4cute5tupleIJiiiiEEENS1_10collective13CollectiveMmaINS1_35MainloopSm100TmaUmmaWarpSpecializedILi5ELi2ELi4ENS5_IJNS4_1CILi2EEENSA_ILi1EEESC_EEEEENS5_IJNSA_ILi128EEENSA_ILi256EEENSA_ILi32EEEEEENS_12float_e4m3_tENS5_IJlSC_lEEESJ_SK_NS4_8TiledMMAINS4_8MMA_AtomIJNS4_10MMA_TraitsINS4_25SM100_MMA_F8F6F4_2x1SM_SSEJSJ_SJ_fSF_SG_NS4_17integral_constantINS4_4UMMA5MajorELSR_0EEESS_NSP_INSQ_7ScaleInELST_0EEESU_EEEEEENS4_6LayoutINS5_IJSC_SC_SC_EEENS5_IJNSA_ILi0EEESZ_SZ_EEEEENS5_IJNS4_10UnderscoreES12_S12_EEEEENS4_18SM100_TMA_2SM_LOADENS4_14ComposedLayoutINS4_7SwizzleILi1ELi4ELi3EEENS4_18smem_ptr_flag_bitsILi8EEENSX_INS5_IJNSA_ILi8EEESH_EEENS5_IJSH_SC_EEEEEEEvNS4_8identityES15_S1F_vS1G_EENS_8epilogue10collective18CollectiveEpilogueINS1I_23Sm100TmaWarpSpecializedILi4ELi2ELi32ELb0ELb0EEEJNS5_IJNSA_ILi64EEESG_SH_EEENS5_IJNSX_IS1N_SC_EENSX_INS5_IJSH_SB_EEENS5_IJSC_SF_EEEEEEEESJ_SK_SJ_SK_NS1I_6fusion15FusionCallbacksIS1M_NS1U_17LinearCombinationISJ_fSJ_fLNS_15FloatRoundStyleE2EEES1O_S1T_JEEENS4_5SM1004TMEM4LOAD26SM100_TMEM_LOAD_32dp32b32xENS4_13SM90_TMA_LOADES1F_NS4_39AutoVectorizingCopyWithAssumedAlignmentILi128EEENS4_14SM90_TMA_STOREES1F_S26_S26_EEEvvEEEEvNT_6ParamsE)
	.align		4
        /*000c*/ 	.word	index@(__assertfail)
	.align		4
        /*0010*/ 	.word	0x00000000
	.align		4
        /*0014*/ 	.word	0xfffffffe
	.align		4
        /*0018*/ 	.word	0x00000000
	.align		4
        /*001c*/ 	.word	0xfffffffd
	.align		4
        /*0020*/ 	.word	0x00000000
	.align		4
        /*0024*/ 	.word	0xfffffffc


//--------------------- .nv.constant4             --------------------------
	.section	.nv.constant4,"a",@progbits
	.align	8
	.align		8
.nv.constant4:
        /*0000*/ 	.dword	__assertfail
	.align		8
        /*0008*/ 	.dword	__unnamed_1
	.align		8
        /*0010*/ 	.dword	__unnamed_2
	.align		8
        /*0018*/ 	.dword	__unnamed_3
	.align		8
        /*0020*/ 	.dword	_ZN39_INTERNAL_bdec7ec3_4_k_cu_c0668ce2_91184cuda3std3__45__cpo5beginE
	.align		8
        /*0028*/ 	.dword	_ZN39_INTERNAL_bdec7ec3_4_k_cu_c0668ce2_91184cuda3std3__45__cpo3endE
	.align		8
        /*0030*/ 	.dword	_ZN39_INTERNAL_bdec7ec3_4_k_cu_c0668ce2_91184cuda3std3__45__cpo6cbeginE
	.align		8
        /*0038*/ 	.dword	_ZN39_INTERNAL_bdec7ec3_4_k_cu_c0668ce2_91184cuda3std3__45__cpo4cendE
	.align		8
        /*0040*/ 	.dword	_ZN39_INTERNAL_bdec7ec3_4_k_cu_c0668ce2_91184cuda3std3__441_GLOBAL__N__bdec7ec3_4_k_cu_c0668ce2_91186ignoreE
	.align		8
        /*0048*/ 	.dword	_ZN39_INTERNAL_bdec7ec3_4_k_cu_c0668ce2_91184cuda3std3__419piecewise_constructE
	.align		8
        /*0050*/ 	.dword	_ZN39_INTERNAL_bdec7ec3_4_k_cu_c0668ce2_91184cuda3std3__48in_placeE
	.align		8
        /*0058*/ 	.dword	_ZN39_INTERNAL_bdec7ec3_4_k_cu_c0668ce2_91184cuda3std6ranges3__45__cpo4swapE
	.align		8
        /*0060*/ 	.dword	_ZN39_INTERNAL_bdec7ec3_4_k_cu_c0668ce2_91184cuda3std6ranges3__45__cpo9iter_moveE
	.align		8
        /*0068*/ 	.dword	_ZN39_INTERNAL_bdec7ec3_4_k_cu_c0668ce2_91184cute7productE
	.align		8
        /*0070*/ 	.dword	_ZN39_INTERNAL_bdec7ec3_4_k_cu_c0668ce2_91184cute1_E
	.align		8
        /*0078*/ 	.dword	$str$25
	.align		8
        /*0080*/ 	.dword	$str$26
	.align		8
        /*0088*/ 	.dword	$str$27
	.align		8
        /*0090*/ 	.dword	$str$28


//--------------------- .text._ZN7cutlass13device_kernelINS_4gemm6kernel13GemmUniversalIN4cute5tupleIJiiiiEEENS1_10collective13CollectiveMmaINS1_35MainloopSm100TmaUmmaWarpSpecializedILi5ELi2ELi4ENS5_IJNS4_1CILi2EEENSA_ILi1EEESC_EEEEENS5_IJNSA_ILi128EEENSA_ILi256EEENSA_ILi32EEEEEENS_12float_e4m3_tENS5_IJlSC_lEEESJ_SK_NS4_8TiledMMAINS4_8MMA_AtomIJNS4_10MMA_TraitsINS4_25SM100_MMA_F8F6F4_2x1SM_SSEJSJ_SJ_fSF_SG_NS4_17integral_constantINS4_4UMMA5MajorELSR_0EEESS_NSP_INSQ_7ScaleInELST_0EEESU_EEEEEENS4_6LayoutINS5_IJSC_SC_SC_EEENS5_IJNSA_ILi0EEESZ_SZ_EEEEENS5_IJNS4_10UnderscoreES12_S12_EEEEENS4_18SM100_TMA_2SM_LOADENS4_14ComposedLayoutINS4_7SwizzleILi1ELi4ELi3EEENS4_18smem_ptr_flag_bitsILi8EEENSX_INS5_IJNSA_ILi8EEESH_EEENS5_IJSH_SC_EEEEEEEvNS4_8identityES15_S1F_vS1G_EENS_8epilogue10collective18CollectiveEpilogueINS1I_23Sm100TmaWarpSpecializedILi4ELi2ELi32ELb0ELb0EEEJNS5_IJNSA_ILi64EEESG_SH_EEENS5_IJNSX_IS1N_SC_EENSX_INS5_IJSH_SB_EEENS5_IJSC_SF_EEEEEEEESJ_SK_SJ_SK_NS1I_6fusion15FusionCallbacksIS1M_NS1U_17LinearCombinationISJ_fSJ_fLNS_15FloatRoundStyleE2EEES1O_S1T_JEEENS4_5SM1004TMEM4LOAD26SM100_TMEM_LOAD_32dp32b32xENS4_13SM90_TMA_LOADES1F_NS4_39AutoVectorizingCopyWithAssumedAlignmentILi128EEENS4_14SM90_TMA_STOREES1F_S26_S26_EEEvvEEEEvNT_6ParamsE --------------------------
	.section	.text._ZN7cutlass13device_kernelINS_4gemm6kernel13GemmUniversalIN4cute5tupleIJiiiiEEENS1_10collective13CollectiveMmaINS1_35MainloopSm100TmaUmmaWarpSpecializedILi5ELi2ELi4ENS5_IJNS4_1CILi2EEENSA_ILi1EEESC_EEEEENS5_IJNSA_ILi128EEENSA_ILi256EEENSA_ILi32EEEEEENS_12float_e4m3_tENS5_IJlSC_lEEESJ_SK_NS4_8TiledMMAINS4_8MMA_AtomIJNS4_10MMA_TraitsINS4_25SM100_MMA_F8F6F4_2x1SM_SSEJSJ_SJ_fSF_SG_NS4_17integral_constantINS4_4UMMA5MajorELSR_0EEESS_NSP_INSQ_7ScaleInELST_0EEESU_EEEEEENS4_6LayoutINS5_IJSC_SC_SC_EEENS5_IJNSA_ILi0EEESZ_SZ_EEEEENS5_IJNS4_10UnderscoreES12_S12_EEEEENS4_18SM100_TMA_2SM_LOADENS4_14ComposedLayoutINS4_7SwizzleILi1ELi4ELi3EEENS4_18smem_ptr_flag_bitsILi8EEENSX_INS5_IJNSA_ILi8EEESH_EEENS5_IJSH_SC_EEEEEEEvNS4_8identityES15_S1F_vS1G_EENS_8epilogue10collective18CollectiveEpilogueINS1I_23Sm100TmaWarpSpecializedILi4ELi2ELi32ELb0ELb0EEEJNS5_IJNSA_ILi64EEESG_SH_EEENS5_IJNSX_IS1N_SC_EENSX_INS5_IJSH_SB_EEENS5_IJSC_SF_EEEEEEEESJ_SK_SJ_SK_NS1I_6fusion15FusionCallbacksIS1M_NS1U_17LinearCombinationISJ_fSJ_fLNS_15FloatRoundStyleE2EEES1O_S1T_JEEENS4_5SM1004TMEM4LOAD26SM100_TMEM_LOAD_32dp32b32xENS4_13SM90_TMA_LOADES1F_NS4_39AutoVectorizingCopyWithAssumedAlignmentILi128EEENS4_14SM90_TMA_STOREES1F_S26_S26_EEEvvEEEEvNT_6ParamsE,"ax",@progbits
	.align	128
.text._ZN7cutlass13device_kernelINS_4gemm6kernel13GemmUniversalIN4cute5tupleIJiiiiEEENS1_10collective13CollectiveMmaINS1_35MainloopSm100TmaUmmaWarpSpecializedILi5ELi2ELi4ENS5_IJNS4_1CILi2EEENSA_ILi1EEESC_EEEEENS5_IJNSA_ILi128EEENSA_ILi256EEENSA_ILi32EEEEEENS_12float_e4m3_tENS5_IJlSC_lEEESJ_SK_NS4_8TiledMMAINS4_8MMA_AtomIJNS4_10MMA_TraitsINS4_25SM100_MMA_F8F6F4_2x1SM_SSEJSJ_SJ_fSF_SG_NS4_17integral_constantINS4_4UMMA5MajorELSR_0EEESS_NSP_INSQ_7ScaleInELST_0EEESU_EEEEEENS4_6LayoutINS5_IJSC_SC_SC_EEENS5_IJNSA_ILi0EEESZ_SZ_EEEEENS5_IJNS4_10UnderscoreES12_S12_EEEEENS4_18SM100_TMA_2SM_LOADENS4_14ComposedLayoutINS4_7SwizzleILi1ELi4ELi3EEENS4_18smem_ptr_flag_bitsILi8EEENSX_INS5_IJNSA_ILi8EEESH_EEENS5_IJSH_SC_EEEEEEEvNS4_8identityES15_S1F_vS1G_EENS_8epilogue10collective18CollectiveEpilogueINS1I_23Sm100TmaWarpSpecializedILi4ELi2ELi32ELb0ELb0EEEJNS5_IJNSA_ILi64EEESG_SH_EEENS5_IJNSX_IS1N_SC_EENSX_INS5_IJSH_SB_EEENS5_IJSC_SF_EEEEEEEESJ_SK_SJ_SK_NS1I_6fusion15FusionCallbacksIS1M_NS1U_17LinearCombinationISJ_fSJ_fLNS_15FloatRoundStyleE2EEES1O_S1T_JEEENS4_5SM1004TMEM4LOAD26SM100_TMEM_LOAD_32dp32b32xENS4_13SM90_TMA_LOADES1F_NS4_39AutoVectorizingCopyWithAssumedAlignmentILi128EEENS4_14SM90_TMA_STOREES1F_S26_S26_EEEvvEEEEvNT_6ParamsE:
        .type           _ZN7cutlass13device_kernelINS_4gemm6kernel13GemmUniversalIN4cute5tupleIJiiiiEEENS1_10collective13CollectiveMmaINS1_35MainloopSm100TmaUmmaWarpSpecializedILi5ELi2ELi4ENS5_IJNS4_1CILi2EEENSA_ILi1EEESC_EEEEENS5_IJNSA_ILi128EEENSA_ILi256EEENSA_ILi32EEEEEENS_12float_e4m3_tENS5_IJlSC_lEEESJ_SK_NS4_8TiledMMAINS4_8MMA_AtomIJNS4_10MMA_TraitsINS4_25SM100_MMA_F8F6F4_2x1SM_SSEJSJ_SJ_fSF_SG_NS4_17integral_constantINS4_4UMMA5MajorELSR_0EEESS_NSP_INSQ_7ScaleInELST_0EEESU_EEEEEENS4_6LayoutINS5_IJSC_SC_SC_EEENS5_IJNSA_ILi0EEESZ_SZ_EEEEENS5_IJNS4_10UnderscoreES12_S12_EEEEENS4_18SM100_TMA_2SM_LOADENS4_14ComposedLayoutINS4_7SwizzleILi1ELi4ELi3EEENS4_18smem_ptr_flag_bitsILi8EEENSX_INS5_IJNSA_ILi8EEESH_EEENS5_IJSH_SC_EEEEEEEvNS4_8identityES15_S1F_vS1G_EENS_8epilogue10collective18CollectiveEpilogueINS1I_23Sm100TmaWarpSpecializedILi4ELi2ELi32ELb0ELb0EEEJNS5_IJNSA_ILi64EEESG_SH_EEENS5_IJNSX_IS1N_SC_EENSX_INS5_IJSH_SB_EEENS5_IJSC_SF_EEEEEEEESJ_SK_SJ_SK_NS1I_6fusion15FusionCallbacksIS1M_NS1U_17LinearCombinationISJ_fSJ_fLNS_15FloatRoundStyleE2EEES1O_S1T_JEEENS4_5SM1004TMEM4LOAD26SM100_TMEM_LOAD_32dp32b32xENS4_13SM90_TMA_LOADES1F_NS4_39AutoVectorizingCopyWithAssumedAlignmentILi128EEENS4_14SM90_TMA_STOREES1F_S26_S26_EEEvvEEEEvNT_6ParamsE,@function
        .size           _ZN7cutlass13device_kernelINS_4gemm6kernel13GemmUniversalIN4cute5tupleIJiiiiEEENS1_10collective13CollectiveMmaINS1_35MainloopSm100TmaUmmaWarpSpecializedILi5ELi2ELi4ENS5_IJNS4_1CILi2EEENSA_ILi1EEESC_EEEEENS5_IJNSA_ILi128EEENSA_ILi256EEENSA_ILi32EEEEEENS_12float_e4m3_tENS5_IJlSC_lEEESJ_SK_NS4_8TiledMMAINS4_8MMA_AtomIJNS4_10MMA_TraitsINS4_25SM100_MMA_F8F6F4_2x1SM_SSEJSJ_SJ_fSF_SG_NS4_17integral_constantINS4_4UMMA5MajorELSR_0EEESS_NSP_INSQ_7ScaleInELST_0EEESU_EEEEEENS4_6LayoutINS5_IJSC_SC_SC_EEENS5_IJNSA_ILi0EEESZ_SZ_EEEEENS5_IJNS4_10UnderscoreES12_S12_EEEEENS4_18SM100_TMA_2SM_LOADENS4_14ComposedLayoutINS4_7SwizzleILi1ELi4ELi3EEENS4_18smem_ptr_flag_bitsILi8EEENSX_INS5_IJNSA_ILi8EEESH_EEENS5_IJSH_SC_EEEEEEEvNS4_8identityES15_S1F_vS1G_EENS_8epilogue10collective18CollectiveEpilogueINS1I_23Sm100TmaWarpSpecializedILi4ELi2ELi32ELb0ELb0EEEJNS5_IJNSA_ILi64EEESG_SH_EEENS5_IJNSX_IS1N_SC_EENSX_INS5_IJSH_SB_EEENS5_IJSC_SF_EEEEEEEESJ_SK_SJ_SK_NS1I_6fusion15FusionCallbacksIS1M_NS1U_17LinearCombinationISJ_fSJ_fLNS_15FloatRoundStyleE2EEES1O_S1T_JEEENS4_5SM1004TMEM4LOAD26SM100_TMEM_LOAD_32dp32b32xENS4_13SM90_TMA_LOADES1F_NS4_39AutoVectorizingCopyWithAssumedAlignmentILi128EEENS4_14SM90_TMA_STOREES1F_S26_S26_EEEvvEEEEvNT_6ParamsE,(.L_x_194 - _ZN7cutlass13device_kernelINS_4gemm6kernel13GemmUniversalIN4cute5tupleIJiiiiEEENS1_10collective13CollectiveMmaINS1_35MainloopSm100TmaUmmaWarpSpecializedILi5ELi2ELi4ENS5_IJNS4_1CILi2EEENSA_ILi1EEESC_EEEEENS5_IJNSA_ILi128EEENSA_ILi256EEENSA_ILi32EEEEEENS_12float_e4m3_tENS5_IJlSC_lEEESJ_SK_NS4_8TiledMMAINS4_8MMA_AtomIJNS4_10MMA_TraitsINS4_25SM100_MMA_F8F6F4_2x1SM_SSEJSJ_SJ_fSF_SG_NS4_17integral_constantINS4_4UMMA5MajorELSR_0EEESS_NSP_INSQ_7ScaleInELST_0EEESU_EEEEEENS4_6LayoutINS5_IJSC_SC_SC_EEENS5_IJNSA_ILi0EEESZ_SZ_EEEEENS5_IJNS4_10UnderscoreES12_S12_EEEEENS4_18SM100_TMA_2SM_LOADENS4_14ComposedLayoutINS4_7SwizzleILi1ELi4ELi3EEENS4_18smem_ptr_flag_bitsILi8EEENSX_INS5_IJNSA_ILi8EEESH_EEENS5_IJSH_SC_EEEEEEEvNS4_8identityES15_S1F_vS1G_EENS_8epilogue10collective18CollectiveEpilogueINS1I_23Sm100TmaWarpSpecializedILi4ELi2ELi32ELb0ELb0EEEJNS5_IJNSA_ILi64EEESG_SH_EEENS5_IJNSX_IS1N_SC_EENSX_INS5_IJSH_SB_EEENS5_IJSC_SF_EEEEEEEESJ_SK_SJ_SK_NS1I_6fusion15FusionCallbacksIS1M_NS1U_17LinearCombinationISJ_fSJ_fLNS_15FloatRoundStyleE2EEES1O_S1T_JEEENS4_5SM1004TMEM4LOAD26SM100_TMEM_LOAD_32dp32b32xENS4_13SM90_TMA_LOADES1F_NS4_39AutoVectorizingCopyWithAssumedAlignmentILi128EEENS4_14SM90_TMA_STOREES1F_S26_S26_EEEvvEEEEvNT_6ParamsE)
        .other          _ZN7cutlass13device_kernelINS_4gemm6kernel13GemmUniversalIN4cute5tupleIJiiiiEEENS1_10collective13CollectiveMmaINS1_35MainloopSm100TmaUmmaWarpSpecializedILi5ELi2ELi4ENS5_IJNS4_1CILi2EEENSA_ILi1EEESC_EEEEENS5_IJNSA_ILi128EEENSA_ILi256EEENSA_ILi32EEEEEENS_12float_e4m3_tENS5_IJlSC_lEEESJ_SK_NS4_8TiledMMAINS4_8MMA_AtomIJNS4_10MMA_TraitsINS4_25SM100_MMA_F8F6F4_2x1SM_SSEJSJ_SJ_fSF_SG_NS4_17integral_constantINS4_4UMMA5MajorELSR_0EEESS_NSP_INSQ_7ScaleInELST_0EEESU_EEEEEENS4_6LayoutINS5_IJSC_SC_SC_EEENS5_IJNSA_ILi0EEESZ_SZ_EEEEENS5_IJNS4_10UnderscoreES12_S12_EEEEENS4_18SM100_TMA_2SM_LOADENS4_14ComposedLayoutINS4_7SwizzleILi1ELi4ELi3EEENS4_18smem_ptr_flag_bitsILi8EEENSX_INS5_IJNSA_ILi8EEESH_EEENS5_IJSH_SC_EEEEEEEvNS4_8identityES15_S1F_vS1G_EENS_8epilogue10collective18CollectiveEpilogueINS1I_23Sm100TmaWarpSpecializedILi4ELi2ELi32ELb0ELb0EEEJNS5_IJNSA_ILi64EEESG_SH_EEENS5_IJNSX_IS1N_SC_EENSX_INS5_IJSH_SB_EEENS5_IJSC_SF_EEEEEEEESJ_SK_SJ_SK_NS1I_6fusion15FusionCallbacksIS1M_NS1U_17LinearCombinationISJ_fSJ_fLNS_15FloatRoundStyleE2EEES1O_S1T_JEEENS4_5SM1004TMEM4LOAD26SM100_TMEM_LOAD_32dp32b32xENS4_13SM90_TMA_LOADES1F_NS4_39AutoVectorizingCopyWithAssumedAlignmentILi128EEENS4_14SM90_TMA_STOREES1F_S26_S26_EEEvvEEEEvNT_6ParamsE,@"STO_CUDA_ENTRY STV_DEFAULT"
_ZN7cutlass13device_kernelINS_4gemm6kernel13GemmUniversalIN4cute5tupleIJiiiiEEENS1_10collective13CollectiveMmaINS1_35MainloopSm100TmaUmmaWarpSpecializedILi5ELi2ELi4ENS5_IJNS4_1CILi2EEENSA_ILi1EEESC_EEEEENS5_IJNSA_ILi128EEENSA_ILi256EEENSA_ILi32EEEEEENS_12float_e4m3_tENS5_IJlSC_lEEESJ_SK_NS4_8TiledMMAINS4_8MMA_AtomIJNS4_10MMA_TraitsINS4_25SM100_MMA_F8F6F4_2x1SM_SSEJSJ_SJ_fSF_SG_NS4_17integral_constantINS4_4UMMA5MajorELSR_0EEESS_NSP_INSQ_7ScaleInELST_0EEESU_EEEEEENS4_6LayoutINS5_IJSC_SC_SC_EEENS5_IJNSA_ILi0EEESZ_SZ_EEEEENS5_IJNS4_10UnderscoreES12_S12_EEEEENS4_18SM100_TMA_2SM_LOADENS4_14ComposedLayoutINS4_7SwizzleILi1ELi4ELi3EEENS4_18smem_ptr_flag_bitsILi8EEENSX_INS5_IJNSA_ILi8EEESH_EEENS5_IJSH_SC_EEEEEEEvNS4_8identityES15_S1F_vS1G_EENS_8epilogue10collective18CollectiveEpilogueINS1I_23Sm100TmaWarpSpecializedILi4ELi2ELi32ELb0ELb0EEEJNS5_IJNSA_ILi64EEESG_SH_EEENS5_IJNSX_IS1N_SC_EENSX_INS5_IJSH_SB_EEENS5_IJSC_SF_EEEEEEEESJ_SK_SJ_SK_NS1I_6fusion15FusionCallbacksIS1M_NS1U_17LinearCombinationISJ_fSJ_fLNS_15FloatRoundStyleE2EEES1O_S1T_JEEENS4_5SM1004TMEM4LOAD26SM100_TMEM_LOAD_32dp32b32xENS4_13SM90_TMA_LOADES1F_NS4_39AutoVectorizingCopyWithAssumedAlignmentILi128EEENS4_14SM90_TMA_STOREES1F_S26_S26_EEEvvEEEEvNT_6ParamsE:
[----:B------:R-:W1:Y:S01]  /*0000*/  LDC R1, c[0x0][0x37c] ;  /* 0x0000df00ff017b82 */ /* 0x000e620000000800 */
[----:B------:R-:W2:Y:S01]  /*0010*/  S2R R109, SR_TID.X ;  /* 0x00000000006d7919 */ /* 0x000ea20000002100 */
[----:B------:R-:W3:Y:S06]  /*0020*/  LDCU.64 UR6, c[0x0][0x890] ;  /* 0x00011200ff0677ac */ /* 0x000eec0008000a00 */
[----:B------:R-:W4:Y:S01]  /*0030*/  S2UR UR37, SR_CgaCtaId ;  /* 0x00000000002579c3 */ /* 0x000f220000008800 */
[----:B------:R-:W-:Y:S02]  /*0040*/  PRMT R96, RZ, 0x7610, R96 ;  /* 0x00007610ff607816 */ /* 0x000fe40000000060 */
[----:B------:R-:W-:Y:S01]  /*0050*/  ELECT P1, URZ, PT ;  /* 0x0000000000ff782f */ /* 0x000fe20003820000 */
[----:B------:R-:W1:Y:S01]  /*0060*/  LDCU.64 UR46, c[0x0][0x358] ;  /* 0x00006b00ff2e77ac */ /* 0x000e620008000a00 */
[----:B---3--:R-:W-:-:S04]  /*0070*/  UISETP.NE.U32.AND UP0, UPT, UR6, URZ, UPT ;  /* 0x000000ff0600728c */ /* 0x008fc8000bf05070 */
[----:B------:R-:W-:Y:S02]  /*0080*/  UISETP.NE.AND.EX UP0, UPT, UR7, URZ, UPT, UP0 ;  /* 0x000000ff0700728c */ /* 0x000fe4000bf05300 */
[----:B----4-:R-:W-:Y:S02]  /*0090*/  ULOP3.LUT UR5, UR37, 0x1, URZ, 0xc0, !UPT ;  /* 0x0000000125057892 */ /* 0x010fe4000f8ec0ff */
[----:B------:R-:W-:Y:S01]  /*00a0*/  ULOP3.LUT UR4, UR37, 0x1, URZ, 0x3c, !UPT ;  /* 0x0000000125047892 */ /* 0x000fe2000f8e3cff */
[----:B--2---:R-:W-:-:S05]  /*00b0*/  SHF.R.U32.HI R102, RZ, 0x5, R109 ;  /* 0x00000005ff667819 */ /* 0x004fca000001166d */
[----:B------:R-:W2:Y:S02]  /*00c0*/  SHFL.IDX PT, R0, R102, RZ, 0x1f ;  /* 0x00001fff66007589 */ /* 0x000ea400000e0000 */
[----:B--2---:R-:W-:Y:S01]  /*00d0*/  R2UR UR10, R0 ;  /* 0x00000000000a72ca */ /* 0x004fe200000e0000 */
[----:B-1----:R-:W-:-:S14]  /*00e0*/  BRA.U UP0, `(.L_x_0) ;  /* 0x00000001002c7547 */ /* 0x002fdc000b800000 */
[----:B------:R-:W1:Y:S02]  /*00f0*/  LDCU.64 UR8, c[0x0][0x888] ;  /* 0x00011100ff0877ac */ /* 0x000e640008000a00 */
[----:B-1----:R-:W-:-:S04]  /*0100*/  UISETP.NE.U32.AND UP0, UPT, UR8, URZ, UPT ;  /* 0x000000ff0800728c */ /* 0x002fc8000bf05070 */
[----:B------:R-:W-:-:S09]  /*0110*/  UISETP.NE.AND.EX UP0, UPT, UR9, URZ, UPT, UP0 ;  /* 0x000000ff0900728c */ /* 0x000fd2000bf05300 */
[----:B------:R-:W-:Y:S05]  /*0120*/  BRA.U !UP0, `(.L_x_1) ;  /* 0x0000000108107547 */ /* 0x000fea000b800000 */
[----:B------:R-:W1:Y:S02]  /*0130*/  LDC.64 R2, c[0x0][0x888] ;  /* 0x00022200ff027b82 */ /* 0x000e640000000a00 */
[----:B-1----:R1:W5:Y:S01]  /*0140*/  LDG.E R49, desc[UR46][R2.64] ;  /* 0x0000002e02317981 */ /* 0x002362000c1e1900 */
[----:B------:R-:W-:Y:S01]  /*0150*/  HFMA2 R96, -RZ, RZ, 0, 5.9604644775390625e-08 ;  /* 0x00000001ff607431 */ /* 0x000fe200000001ff */
[----:B------:R-:W-:Y:S05]  /*0160*/  BRA `(.L_x_0) ;  /* 0x00000000000c7947 */ /* 0x000fea0003800000 */
.L_x_1:
[----:B------:R-:W1:Y:S01]  /*0170*/  LDCU UR8, c[0x0][0x880] ;  /* 0x00011000ff0877ac */ /* 0x000e620008000800 */
[----:B------:R-:W-:Y:S01]  /*0180*/  HFMA2 R96, -RZ, RZ, 0, 5.9604644775390625e-08 ;  /* 0x00000001ff607431 */ /* 0x000fe200000001ff */
[----:B-1----:R-:W-:-:S07]  /*0190*/  MOV R49, UR8 ;  /* 0x0000000800317c02 */ /* 0x002fce0008000f00 */
.L_x_0:
[----:B------:R-:W2:Y:S02]  /*01a0*/  LDCU.64 UR8, c[0x0][0x8b0] ;  /* 0x00011600ff0877ac */ /* 0x000ea40008000a00 */
[----:B--2---:R-:W-:-:S04]  /*01b0*/  UISETP.NE.U32.AND UP0, UPT, UR8, URZ, UPT ;  /* 0x000000ff0800728c */ /* 0x004fc8000bf05070 */
[----:B------:R-:W-:-:S09]  /*01c0*/  UISETP.NE.AND.EX UP0, UPT, UR9, URZ, UPT, UP0 ;  /* 0x000000ff0900728c */ /* 0x000fd2000bf05300 */
[----:B------:R-:W-:Y:S05]  /*01d0*/  BRA.U UP0, `(.L_x_2) ;  /* 0x0000000100247547 */ /* 0x000fea000b800000 */
[----:B------:R-:W2:Y:S02]  /*01e0*/  LDCU.64 UR8, c[0x0][0x8a8] ;  /* 0x00011500ff0877ac */ /* 0x000ea40008000a00 */
[----:B--2---:R-:W-:-:S04]  /*01f0*/  UISETP.NE.U32.AND UP0, UPT, UR8, URZ, UPT ;  /* 0x000000ff0800728c */ /* 0x004fc8000bf05070 */
[----:B------:R-:W-:-:S09]  /*0200*/  UISETP.NE.AND.EX UP0, UPT, UR9, URZ, UPT, UP0 ;  /* 0x000000ff0900728c */ /* 0x000fd2000bf05300 */
[----:B------:R-:W-:Y:S05]  /*0210*/  BRA.U !UP0, `(.L_x_3) ;  /* 0x00000001080c7547 */ /* 0x000fea000b800000 */
[----:B-1----:R-:W1:Y:S02]  /*0220*/  LDC.64 R2, c[0x0][0x8a8] ;  /* 0x00022a00ff027b82 */ /* 0x002e640000000a00 */
[----:B-1----:R2:W5:Y:S01]  /*0230*/  LDG.E R47, desc[UR46][R2.64] ;  /* 0x0000002e022f7981 */ /* 0x002562000c1e1900 */
[----:B------:R-:W-:Y:S05]  /*0240*/  BRA `(.L_x_2) ;  /* 0x0000000000087947 */ /* 0x000fea0003800000 */
.L_x_3:
[----:B------:R-:W2:Y:S02]  /*0250*/  LDCU UR8, c[0x0][0x8a0] ;  /* 0x00011400ff0877ac */ /* 0x000ea40008000800 */
[----:B--2---:R-:W-:Y:S02]  /*0260*/  MOV R47, UR8 ;  /* 0x00000008002f7c02 */ /* 0x004fe40008000f00 */
.L_x_2:
[----:B------:R-:W-:Y:S01]  /*0270*/  IMAD.U32 R0, RZ, RZ, UR10 ;  /* 0x0000000aff007e24 */ /* 0x000fe2000f8e00ff */
[----:B------:R-:W-:Y:S04]  /*0280*/  BSSY.RECONVERGENT B0, `(.L_x_4) ;  /* 0x000000c000007945 */ /* 0x000fe80003800200 */
[C---:B------:R-:W-:Y:S02]  /*0290*/  ISETP.NE.OR P2, PT, R0.reuse, 0x1, !P1 ;  /* 0x000000010000780c */ /* 0x040fe40004f45670 */
[----:B------:R-:W-:-:S11]  /*02a0*/  ISETP.NE.OR P0, PT, R0, 0x3, !P1 ;  /* 0x000000030000780c */ /* 0x000fd60004f05670 */
[----:B------:R-:W-:Y:S05]  /*02b0*/  @P2 BRA `(.L_x_5) ;  /* 0x0000000000202947 */ /* 0x000fea0003800000 */
[----:B------:R-:W3:Y:S02]  /*02c0*/  LDCU.64 UR8, c[0x0][0x348] ;  /* 0x00006900ff0877ac */ /* 0x000ee40008000a00 */
[----:B---3--:R-:W-:Y:S02]  /*02d0*/  UIADD3 UR12, UP1, UPT, UR8, 0x80, URZ ;  /* 0x00000080080c7890 */ /* 0x008fe4000ff3e0ff */
[----:B------:R-:W-:Y:S02]  /*02e0*/  UIADD3 UR8, UP0, UPT, UR8, 0x180, URZ ;  /* 0x0000018008087890 */ /* 0x000fe4000ff1e0ff */
[----:B------:R-:W-:Y:S02]  /*02f0*/  UIADD3.X UR13, UPT, UPT, URZ, UR9, URZ, UP1, !UPT ;  /* 0x00000009ff0d7290 */ /* 0x000fe40008ffe4ff */
[----:B------:R-:W-:-:S07]  /*0300*/  UIADD3.X UR9, UPT, UPT, URZ, UR9, URZ, UP0, !UPT ;  /* 0x00000009ff097290 */ /* 0x000fce00087fe4ff */
[----:B------:R3:W-:Y:S02]  /*0310*/  UTMACCTL.PF [UR12] ;  /* 0x000000000c0079b9 */ /* 0x0007e40008040000 */
[----:B------:R3:W-:Y:S02]  /*0320*/  UTMACCTL.PF [UR8] ;  /* 0x00000000080079b9 */ /* 0x0007e40008040000 */
[----:B---3--:R-:W-:Y:S01]  /*0330*/  NOP ;  /* 0x0000000000007918 */ /* 0x008fe20000000000 */
.L_x_5:
[----:B------:R-:W-:Y:S05]  /*0340*/  BSYNC.RECONVERGENT B0 ;  /* 0x0000000000007941 */ /* 0x000fea0003800200 */
.L_x_4:
[----:B------:R-:W-:Y:S04]  /*0350*/  BSSY.RECONVERGENT B0, `(.L_x_6) ;  /* 0x000000a000007945 */ /* 0x000fe80003800200 */
        /* <DEDUP_REMOVED lines=9> */
.L_x_7:
[----:B------:R-:W-:Y:S05]  /*03f0*/  BSYNC.RECONVERGENT B0 ;  /* 0x0000000000007941 */ /* 0x000fea0003800200 */
.L_x_6:
[----:B------:R-:W3:Y:S01]  /*0400*/  LDCU.64 UR8, c[0x0][0x888] ;  /* 0x00011100ff0877ac */ /* 0x000ee20008000a00 */
[----:B------:R-:W-:Y:S02]  /*0410*/  UISETP.EQ.U32.AND UP1, UPT, UR6, URZ, UPT ;  /* 0x000000ff0600728c */ /* 0x000fe4000bf22070 */
[----:B------:R-:W-:Y:S02]  /*0420*/  UPLOP3.LUT UP5, UPT, UPT, UPT, UPT, 0x80, 0x8 ;  /* 0x000000000008789c */ /* 0x000fe40003faf070 */
[----:B---3--:R-:W-:-:S04]  /*0430*/  UISETP.NE.U32.AND UP0, UPT, UR8, URZ, UPT ;  /* 0x000000ff0800728c */ /* 0x008fc8000bf05070 */
[----:B------:R-:W-:-:S04]  /*0440*/  UISETP.NE.AND.EX UP0, UPT, UR9, URZ, UPT, UP0 ;  /* 0x000000ff0900728c */ /* 0x000fc8000bf05300 */
[----:B------:R-:W-:-:S04]  /*0450*/  UISETP.EQ.OR.EX UP2, UPT, UR7, URZ, !UP0, UP1 ;  /* 0x000000ff0700728c */ /* 0x000fc8000c742710 */
[----:B------:R-:W-:-:S05]  /*0460*/  UP2UR UR50, UPR, URZ, 0x4 ;  /* 0x00000004ff327883 */ /* 0x000fca0008000000 */
[----:B------:R-:W-:Y:S07]  /*0470*/  BRA.U !UP2, `(.L_x_8) ;  /* 0x000000010a207547 */ /* 0x000fee000b800000 */
[----:B------:R-:W-:Y:S01]  /*0480*/  UISETP.NE.U32.AND UP2, UPT, UR6, URZ, UPT ;  /* 0x000000ff0600728c */ /* 0x000fe2000bf45070 */
[----:B-----5:R-:W-:Y:S01]  /*0490*/  FSETP.NEU.AND P0, PT, R49, RZ, PT ;  /* 0x000000ff3100720b */ /* 0x020fe20003f0d000 */
[----:B------:R-:W-:Y:S02]  /*04a0*/  USEL UR6, URZ, 0xffffffff, UP0 ;  /* 0xffffffffff067887 */ /* 0x000fe40008000000 */
[----:B------:R-:W-:-:S10]  /*04b0*/  UISETP.NE.AND.EX UP2, UPT, UR7, URZ, UPT, UP2 ;  /* 0x000000ff0700728c */ /* 0x000fd4000bf45320 */
[----:B------:R-:W-:Y:S01]  /*04c0*/  VOTEU.ANY UP1, P0 ;  /* 0x0000000000ff7886 */ /* 0x000fe20000020100 */
[----:B------:R-:W-:-:S04]  /*04d0*/  @!UP2 USEL UR6, URZ, 0xffffffff, UP1 ;  /* 0xffffffffff06a887 */ /* 0x000fc80008800000 */
[----:B------:R-:W-:-:S04]  /*04e0*/  ULOP3.LUT UR6, UR6, 0x1, URZ, 0xc0, !UPT ;  /* 0x0000000106067892 */ /* 0x000fc8000f8ec0ff */
[----:B------:R-:W-:-:S11]  /*04f0*/  UISETP.NE.U32.AND UP5, UPT, UR6, 0x1, UPT ;  /* 0x000000010600788c */ /* 0x000fd6000bfa5070 */
.L_x_8:
[----:B------:R-:W3:Y:S01]  /*0500*/  SHFL.IDX PT, R0, R102, RZ, 0x1f ;  /* 0x00001fff66007589 */ /* 0x000ee200000e0000 */
[----:B------:R-:W-:-:S04]  /*0510*/  UISETP.NE.AND UP1, UPT, UR10, 0x2, UPT ;  /* 0x000000020a00788c */ /* 0x000fc8000bf25270 */
[----:B------:R-:W-:Y:S02]  /*0520*/  UISETP.EQ.AND UP2, UPT, UR5, URZ, !UP1 ;  /* 0x000000ff0500728c */ /* 0x000fe4000cf42270 */
[----:B------:R-:W-:-:S04]  /*0530*/  USEL UR6, URZ, 0x1, UP1 ;  /* 0x00000001ff067887 */ /* 0x000fc80008800000 */
[----:B------:R-:W-:Y:S02]  /*0540*/  PLOP3.LUT P5, PT, P1, PT, UP2, 0x80, 0x8 ;  /* 0x000000000008781c */ /* 0x000fe40000faf028 */
[----:B---3--:R-:W-:-:S13]  /*0550*/  ISETP.NE.AND P0, PT, R0, RZ, PT ;  /* 0x000000ff0000720c */ /* 0x008fda0003f05270 */
[----:B------:R-:W-:Y:S05]  /*0560*/  @P0 BRA `(.L_x_9) ;  /* 0x00000000004c0947 */ /* 0x000fea0003800000 */
[----:B------:R-:W-:Y:S01]  /*0570*/  UMOV UR8, 0x400 ;  /* 0x0000040000087882 */ /* 0x000fe20000000000 */
[----:B------:R-:W-:Y:S01]  /*0580*/  UMOV UR7, 0x1 ;  /* 0x0000000100077882 */ /* 0x000fe20000000000 */
[----:B------:R-:W-:Y:S02]  /*0590*/  ULEA UR8, UR37, UR8, 0x18 ;  /* 0x0000000825087291 */ /* 0x000fe4000f8ec0ff */
[----:B------:R-:W-:-:S04]  /*05a0*/  UIADD3 UR12, UPT, UPT, -UR7, 0x100000, URZ ;  /* 0x00100000070c7890 */ /* 0x000fc8000fffe1ff */
[----:B------:R-:W-:Y:S02]  /*05b0*/  USHF.L.U32 UR13, UR12, 0xb, URZ ;  /* 0x0000000b0c0d7899 */ /* 0x000fe400080006ff */
[----:B------:R-:W-:Y:S01]  /*05c0*/  USHF.L.U32 UR12, UR12, 0x1, URZ ;  /* 0x000000010c0c7899 */ /* 0x000fe200080006ff */
[----:B------:R-:W-:Y:S01]  /*05d0*/  ELECT P0, URZ, PT ;  /* 0x0000000000ff782f */ /* 0x000fe20003800000 */
[----:B------:R-:W3:Y:S10]  /*05e0*/  FENCE.VIEW.ASYNC.S ;  /* 0x00000000000073c6 */ /* 0x000ef40000000000 */
[----:B---3--:R3:W4:Y:S01]  /*05f0*/  SYNCS.EXCH.64 URZ, [UR8], UR12 ;  /* 0x0000000c08ff75b2 */ /* 0x0087220008000100 */
[----:B------:R3:W1:Y:S01]  /*0600*/  SYNCS.EXCH.64 URZ, [UR8+0x28], UR12 ;  /* 0x0000280c08ff75b2 */ /* 0x0006620008000100 */
        /* <DEDUP_REMOVED lines=8> */
[----:B------:R-:W-:Y:S01]  /*0690*/  NOP ;  /* 0x0000000000007918 */ /* 0x000fe20000000000 */
.L_x_9:
[----:B------:R-:W2:Y:S01]  /*06a0*/  SHFL.IDX PT, R0, R102, RZ, 0x1f ;  /* 0x00001fff66007589 */ /* 0x000ea200000e0000 */
[----:B------:R-:W-:Y:S01]  /*06b0*/  NOP ;  /* 0x0000000000007918 */ /* 0x000fe20000000000 */
[----:B--2---:R-:W-:-:S13]  /*06c0*/  ISETP.NE.AND P0, PT, R0, 0x1, PT ;  /* 0x000000010000780c */ /* 0x004fda0003f05270 */
[----:B------:R-:W-:Y:S05]  /*06d0*/  @P0 BRA `(.L_x_10) ;  /* 0x0000000000540947 */ /* 0x000fea0003800000 */
[----:B------:R-:W-:Y:S01]  /*06e0*/  UMOV UR9, 0x400 ;  /* 0x0000040000097882 */ /* 0x000fe20000000000 */
[----:B---3--:R-:W-:Y:S01]  /*06f0*/  UMOV UR8, 0x20 ;  /* 0x0000002000087882 */ /* 0x008fe20000000000 */
[----:B------:R-:W-:Y:S01]  /*0700*/  UMOV UR7, 0x80 ;  /* 0x0000008000077882 */ /* 0x000fe20000000000 */
[----:B------:R-:W-:Y:S02]  /*0710*/  ULEA UR9, UR37, UR9, 0x18 ;  /* 0x0000000925097291 */ /* 0x000fe4000f8ec0ff */
[----:B------:R-:W-:-:S04]  /*0720*/  UIADD3 UR12, UPT, UPT, -UR8, 0x100000, URZ ;  /* 0x00100000080c7890 */ /* 0x000fc8000fffe1ff */
[----:B------:R-:W-:Y:S02]  /*0730*/  USHF.L.U32 UR13, UR12, 0xb, URZ ;  /* 0x0000000b0c0d7899 */ /* 0x000fe400080006ff */
[----:B------:R-:W-:Y:S02]  /*0740*/  USHF.L.U32 UR12, UR12, 0x1, URZ ;  /* 0x000000010c0c7899 */ /* 0x000fe400080006ff */
[----:B------:R-:W-:-:S04]  /*0750*/  UIADD3 UR14, UPT, UPT, -UR7, 0x100000, URZ ;  /* 0x00100000070e7890 */ /* 0x000fc8000fffe1ff */
[----:B------:R-:W-:Y:S02]  /*0760*/  USHF.L.U32 UR15, UR14, 0xb, URZ ;  /* 0x0000000b0e0f7899 */ /* 0x000fe400080006ff */
[----:B------:R-:W-:Y:S01]  /*0770*/  USHF.L.U32 UR14, UR14, 0x1, URZ ;  /* 0x000000010e0e7899 */ /* 0x000fe200080006ff */
[----:B------:R-:W-:Y:S01]  /*0780*/  ELECT P0, URZ, PT ;  /* 0x0000000000ff782f */ /* 0x000fe20003800000 */
[----:B------:R-:W2:Y:S02]  /*0790*/  FENCE.VIEW.ASYNC.S ;  /* 0x00000000000073c6 */ /* 0x000ea40000000000 */
[----:B--2---:R2:W3:Y:S08]  /*07a0*/  SYNCS.EXCH.64 URZ, [UR9+0x50], UR12 ;  /* 0x0000500c09ff75b2 */ /* 0x0044f00008000100 */
        /* <DEDUP_REMOVED lines=8> */
.L_x_10:
[----:B------:R-:W4:Y:S01]  /*0830*/  SHFL.IDX PT, R0, R102, RZ, 0x1f ;  /* 0x00001fff66007589 */ /* 0x000f2200000e0000 */
[----:B------:R-:W-:Y:S01]  /*0840*/  NOP ;  /* 0x0000000000007918 */ /* 0x000fe20000000000 */
[----:B----4-:R-:W-:-:S13]  /*0850*/  ISETP.NE.AND P0, PT, R0, 0x3, PT ;  /* 0x000000030000780c */ /* 0x010fda0003f05270 */
[----:B------:R-:W-:Y:S05]  /*0860*/  @P0 BRA `(.L_x_11) ;  /* 0x00000000002c0947 */ /* 0x000fea0003800000 */
[----:B---3--:R-:W-:Y:S01]  /*0870*/  UMOV UR8, 0x400 ;  /* 0x0000040000087882 */ /* 0x008fe20000000000 */
[----:B------:R-:W-:Y:S01]  /*0880*/  UMOV UR7, 0x20 ;  /* 0x0000002000077882 */ /* 0x000fe20000000000 */
[----:B------:R-:W-:Y:S02]  /*0890*/  ULEA UR8, UR37, UR8, 0x18 ;  /* 0x0000000825087291 */ /* 0x000fe4000f8ec0ff */
[----:B--2---:R-:W-:-:S04]  /*08a0*/  UIADD3 UR12, UPT, UPT, -UR7, 0x100000, URZ ;  /* 0x00100000070c7890 */ /* 0x004fc8000fffe1ff */
[----:B------:R-:W-:Y:S02]  /*08b0*/  USHF.L.U32 UR13, UR12, 0xb, URZ ;  /* 0x0000000b0c0d7899 */ /* 0x000fe400080006ff */
[----:B------:R-:W-:Y:S01]  /*08c0*/  USHF.L.U32 UR12, UR12, 0x1, URZ ;  /* 0x000000010c0c7899 */ /* 0x000fe200080006ff */
[----:B------:R-:W-:Y:S01]  /*08d0*/  ELECT P0, URZ, PT ;  /* 0x0000000000ff782f */ /* 0x000fe20003800000 */
[----:B------:R-:W2:Y:S10]  /*08e0*/  FENCE.VIEW.ASYNC.S ;  /* 0x00000000000073c6 */ /* 0x000eb40000000000 */
[----:B--2---:R4:W2:Y:S01]  /*08f0*/  SYNCS.EXCH.64 URZ, [UR8+0x90], UR12 ;  /* 0x0000900c08ff75b2 */ /* 0x0048a20008000100 */
[----:B------:R4:W3:Y:S02]  /*0900*/  SYNCS.EXCH.64 URZ, [UR8+0x98], UR12 ;  /* 0x0000980c08ff75b2 */ /* 0x0008e40008000100 */
[----:B----4-:R-:W-:Y:S01]  /*0910*/  NOP ;  /* 0x0000000000007918 */ /* 0x010fe20000000000 */
.L_x_11:
[----:B------:R-:W4:Y:S01]  /*0920*/  SHFL.IDX PT, R0, R102, RZ, 0x1f ;  /* 0x00001fff66007589 */ /* 0x000f2200000e0000 */
[----:B------:R-:W-:Y:S01]  /*0930*/  NOP ;  /* 0x0000000000007918 */ /* 0x000fe20000000000 */
[----:B----4-:R-:W-:-:S13]  /*0940*/  ISETP.NE.AND P0, PT, R0, 0x4, PT ;  /* 0x000000040000780c */ /* 0x010fda0003f05270 */
[----:B------:R-:W-:Y:S05]  /*0950*/  @P0 BRA `(.L_x_12) ;  /* 0x0000000000480947 */ /* 0x000fea0003800000 */
[----:B--2---:R-:W-:Y:S01]  /*0960*/  UMOV UR9, 0x1e0 ;  /* 0x000001e000097882 */ /* 0x004fe20000000000 */
[----:B---3--:R-:W-:Y:S01]  /*0970*/  UMOV UR8, 0x400 ;  /* 0x0000040000087882 */ /* 0x008fe20000000000 */
[----:B------:R-:W-:Y:S01]  /*0980*/  USEL UR9, UR9, 0x1a0, UP5 ;  /* 0x000001a009097887 */ /* 0x000fe2000a800000 */
        /* <DEDUP_REMOVED lines=10> */
[----:B--2---:R4:W2:Y:S08]  /*0a30*/  SYNCS.EXCH.64 URZ, [UR8+0xa0], UR12 ;  /* 0x0000a00c08ff75b2 */ /* 0x0048b00008000100 */
[----:B------:R4:W3:Y:S01]  /*0a40*/  SYNCS.EXCH.64 URZ, [UR8+0xb0], UR14 ;  /* 0x0000b00e08ff75b2 */ /* 0x0008e20008000100 */
[----:B------:R4:W1:Y:S01]  /*0a50*/  SYNCS.EXCH.64 URZ, [UR8+0xa8], UR12 ;  /* 0x0000a80c08ff75b2 */ /* 0x0008620008000100 */
[----:B------:R4:W1:Y:S02]  /*0a60*/  SYNCS.EXCH.64 URZ, [UR8+0xb8], UR14 ;  /* 0x0000b80e08ff75b2 */ /* 0x0008640008000100 */
[----:B----4-:R-:W-:Y:S01]  /*0a70*/  NOP ;  /* 0x0000000000007918 */ /* 0x010fe20000000000 */
.L_x_12:
[----:B------:R-:W4:Y:S01]  /*0a80*/  SHFL.IDX PT, R0, R102, RZ, 0x1f ;  /* 0x00001fff66007589 */ /* 0x000f2200000e0000 */
[----:B------:R-:W-:Y:S01]  /*0a90*/  NOP ;  /* 0x0000000000007918 */ /* 0x000fe20000000000 */
[----:B----4-:R-:W-:-:S13]  /*0aa0*/  ISETP.NE.AND P0, PT, R0, 0x5, PT ;  /* 0x000000050000780c */ /* 0x010fda0003f05270 */
[----:B------:R-:W-:Y:S05]  /*0ab0*/  @P0 BRA `(.L_x_13) ;  /* 0x0000000000540947 */ /* 0x000fea0003800000 */
[----:B--2---:R-:W-:Y:S01]  /*0ac0*/  UMOV UR9, 0x400 ;  /* 0x0000040000097882 */ /* 0x004fe20000000000 */
        /* <DEDUP_REMOVED lines=14> */
[----:B------:R4:W1:Y:S01]  /*0bb0*/  SYNCS.EXCH.64 URZ, [UR9+0xe8], UR14 ;  /* 0x0000e80e09ff75b2 */ /* 0x0008620008000100 */
[----:B------:R4:W1:Y:S01]  /*0bc0*/  SYNCS.EXCH.64 URZ, [UR9+0xd0], UR12 ;  /* 0x0000d00c09ff75b2 */ /* 0x0008620008000100 */
[----:B------:R4:W1:Y:S01]  /*0bd0*/  SYNCS.EXCH.64 URZ, [UR9+0xf0], UR14 ;  /* 0x0000f00e09ff75b2 */ /* 0x0008620008000100 */
[----:B------:R4:W1:Y:S01]  /*0be0*/  SYNCS.EXCH.64 URZ, [UR9+0xd8], UR12 ;  /* 0x0000d80c09ff75b2 */ /* 0x0008620008000100 */
[----:B------:R4:W1:Y:S02]  /*0bf0*/  SYNCS.EXCH.64 URZ, [UR9+0xf8], UR14 ;  /* 0x0000f80e09ff75b2 */ /* 0x0008640008000100 */
[----:B----4-:R-:W-:Y:S01]  /*0c00*/  NOP ;  /* 0x0000000000007918 */ /* 0x010fe20000000000 */
.L_x_13:
[----:B------:R-:W4:Y:S01]  /*0c10*/  SHFL.IDX PT, R0, R102, RZ, 0x1f ;  /* 0x00001fff66007589 */ /* 0x000f2200000e0000 */
[----:B------:R-:W-:Y:S01]  /*0c20*/  ISETP.NE.OR P1, PT, RZ, UR10, !P1 ;  /* 0x0000000aff007c0c */ /* 0x000fe2000cf25670 */
        /* <DEDUP_REMOVED lines=12> */
[----:B------:R4:W3:Y:S01]  /*0cf0*/  SYNCS.EXCH.64 URZ, [UR8+0x110], UR12 ;  /* 0x0001100c08ff75b2 */ /* 0x0008e20008000100 */
[----:B------:R4:W1:Y:S01]  /*0d00*/  SYNCS.EXCH.64 URZ, [UR8+0x108], UR12 ;  /* 0x0001080c08ff75b2 */ /* 0x0008620008000100 */
[----:B------:R4:W1:Y:S02]  /*0d10*/  SYNCS.EXCH.64 URZ, [UR8+0x118], UR12 ;  /* 0x0001180c08ff75b2 */ /* 0x0008640008000100 */
[----:B----4-:R-:W-:Y:S01]  /*0d20*/  NOP ;  /* 0x0000000000007918 */ /* 0x010fe20000000000 */
.L_x_14:
[----:B------:R-:W-:Y:S01]  /*0d30*/  VOTEU.ALL UP1, P1 ;  /* 0x0000000000ff7886 */ /* 0x000fe20000820000 */
[----:B---3--:R-:W3:Y:S01]  /*0d40*/  LDCU UR8, c[0x0][0x36c] ;  /* 0x00006d80ff0877ac */ /* 0x008ee20008000800 */
[----:B------:R-:W-:Y:S01]  /*0d50*/  NOP ;  /* 0x0000000000007918 */ /* 0x000fe20000000000 */
[----:B------:R-:W-:Y:S01]  /*0d60*/  LOP3.LUT R10, R109, 0x1f, RZ, 0xc0, !PT ;  /* 0x0000001f6d0a7812 */ /* 0x000fe200078ec0ff */
[----:B--2---:R-:W-:Y:S01]  /*0d70*/  UMOV UR12, 0x20 ;  /* 0x00000020000c7882 */ /* 0x004fe20000000000 */
[----:B------:R-:W-:Y:S01]  /*0d80*/  @!UP1 UMOV UR7, 0x400 ;  /* 0x0000040000079882 */ /* 0x000fe20000000000 */
[----:B------:R-:W-:-:S04]  /*0d90*/  @!UP1 UIADD3 UR12, UPT, UPT, -UR12, 0x100000, URZ ;  /* 0x001000000c0c9890 */ /* 0x000fc8000fffe1ff */
[----:B------:R-:W-:Y:S02]  /*0da0*/  @!UP1 USHF.L.U32 UR13, UR12, 0xb, URZ ;  /* 0x0000000b0c0d9899 */ /* 0x000fe400080006ff */
[----:B------:R-:W-:Y:S02]  /*0db0*/  @!UP1 USHF.L.U32 UR12, UR12, 0x1, URZ ;  /* 0x000000010c0c9899 */ /* 0x000fe400080006ff */
[----:B------:R-:W-:Y:S01]  /*0dc0*/  @!UP1 ULEA UR7, UR37, UR7, 0x18 ;  /* 0x0000000725079291 */ /* 0x000fe2000f8ec0ff */
[----:B------:R-:W-:Y:S01]  /*0dd0*/  VOTEU.ALL UP1, P1 ;  /* 0x0000000000ff7886 */ /* 0x000fe20000820000 */
[----:B------:R-:W-:Y:S01]  /*0de0*/  UISETP.NE.AND UP4, UPT, UR10, URZ, UPT ;  /* 0x000000ff0a00728c */ /* 0x000fe2000bf85270 */
[----:B------:R-:W2:Y:S09]  /*0df0*/  FENCE.VIEW.ASYNC.S ;  /* 0x00000000000073c6 */ /* 0x000eb20000000000 */
[----:B--2---:R2:W4:Y:S01]  /*0e00*/  @!UP1 SYNCS.EXCH.64 URZ, [UR7+0x120], UR12 ;  /* 0x0001200c07ff95b2 */ /* 0x0045220008000100 */
[----:B---3--:R-:W-:-:S09]  /*0e10*/  UISETP.EQ.U32.AND UP1, UPT, UR8, 0x1, UPT ;  /* 0x000000010800788c */ /* 0x008fd2000bf22070 */
[----:B------:R-:W-:Y:S05]  /*0e20*/  BRA.U !UP1, `(.L_x_15) ;  /* 0x0000000109087547 */ /* 0x000fea000b800000 */
[----:B-1--4-:R-:W-:Y:S01]  /*0e30*/  UCGABAR_ARV ;  /* 0x00000000000079c7 */ /* 0x012fe20008000000 */
[----:B------:R-:W-:Y:S05]  /*0e40*/  BRA `(.L_x_16) ;  /* 0x0000000000047947 */ /* 0x000fea0003800000 */
.L_x_15:
[----:B-1--4-:R-:W-:Y:S01]  /*0e50*/  NOP ;  /* 0x0000000000007918 */ /* 0x012fe20000000000 */
.L_x_16:
[----:B------:R-:W1:Y:S01]  /*0e60*/  S2R R15, SR_CTAID.Y ;  /* 0x00000000000f7919 */ /* 0x000e620000002600 */
[----:B------:R-:W-:-:S05]  /*0e70*/  CS2R.32 R95, SR_CgaSize ;  /* 0x00000000005f7805 */ /* 0x000fca0000008a00 */
[----:B------:R-:W-:-:S05]  /*0e80*/  IMAD R95, R95, -0xa0, RZ ;  /* 0xffffff605f5f7824 */ /* 0x000fca00078e02ff */
[----:B--2---:R-:W-:-:S14]  /*0e90*/  R2UR UR7, R95 ;  /* 0x000000005f0772ca */ /* 0x004fdc00000e0000 */
[----:B------:R-:W2:Y:S01]  /*0ea0*/  LDCU UR7, c[0x0][UR7+0x2b4] ;  /* 0x00005680070777ac */ /* 0x000ea20008000800 */
[----:B------:R-:W-:-:S05]  /*0eb0*/  CS2R.32 R0, SR_CgaSize ;  /* 0x0000000000007805 */ /* 0x000fca0000008a00 */
[----:B------:R-:W-:-:S06]  /*0ec0*/  IMAD R0, R0, -0xa0, RZ ;  /* 0xffffff6000007824 */ /* 0x000fcc00078e02ff */
[----:B------:R-:W3:Y:S01]  /*0ed0*/  LDC R0, c[0x0][R0+0x2a4] ;  /* 0x0000a90000007b82 */ /* 0x000ee20000000800 */
[----:B------:R-:W-:Y:S01]  /*0ee0*/  PRMT R8, RZ, 0x7610, R8 ;  /* 0x00007610ff087816 */ /* 0x000fe20000000008 */
[----:B------:R-:W4:Y:S01]  /*0ef0*/  S2R R9, SR_CTAID.X ;  /* 0x0000000000097919 */ /* 0x000f220000002500 */
[----:B------:R-:W-:-:S05]  /*0f00*/  CS2R.32 R95, SR_CgaSize ;  /* 0x00000000005f7805 */ /* 0x000fca0000008a00 */
[----:B------:R-:W-:-:S05]  /*0f10*/  IMAD R95, R95, -0xa0, RZ ;  /* 0xffffff605f5f7824 */ /* 0x000fca00078e02ff */
[----:B------:R-:W-:-:S14]  /*0f20*/  R2UR UR8, R95 ;  /* 0x000000005f0872ca */ /* 0x000fdc00000e0000 */
[----:B------:R-:W3:Y:S01]  /*0f30*/  LDCU UR8, c[0x0][UR8+0x2b0] ;  /* 0x00005600080877ac */ /* 0x000ee20008000800 */
[----:B------:R-:W-:Y:S01]  /*0f40*/  UISETP.NE.AND UP2, UPT, UR10, 0x2, UPT ;  /* 0x000000020a00788c */ /* 0x000fe2000bf45270 */
[----:B------:R-:W2:Y:S01]  /*0f50*/  LDC R11, c[0x0][0xb24] ;  /* 0x0002c900ff0b7b82 */ /* 0x000ea20000000800 */
[----:B------:R-:W-:-:S05]  /*0f60*/  CS2R.32 R2, SR_CgaSize ;  /* 0x0000000000027805 */ /* 0x000fca0000008a00 */
[----:B------:R-:W-:-:S06]  /*0f70*/  IMAD R2, R2, -0xa0, RZ ;  /* 0xffffff6002027824 */ /* 0x000fcc00078e02ff */
[----:B------:R-:W3:Y:S08]  /*0f80*/  LDC R2, c[0x0][R2+0x2a0] ;  /* 0x0000a80002027b82 */ /* 0x000ef00000000800 */
[----:B------:R-:W3:Y:S01]  /*0f90*/  LDC R40, c[0x0][0xb24] ;  /* 0x0002c900ff287b82 */ /* 0x000ee20000000800 */
[----:B-1----:R-:W-:-:S07]  /*0fa0*/  I2FP.F32.U32 R94, R15 ;  /* 0x0000000f005e7245 */ /* 0x002fce0000201000 */
[----:B------:R-:W1:Y:S01]  /*0fb0*/  S2UR UR36, SR_CTAID.Z ;  /* 0x00000000002479c3 */ /* 0x000e620000002700 */
[----:B--2---:R-:W-:Y:S01]  /*0fc0*/  ISETP.GE.AND P0, PT, R11, 0x1, PT ;  /* 0x000000010b00780c */ /* 0x004fe20003f06270 */
[----:B----4-:R-:W-:Y:S01]  /*0fd0*/  IMAD.MOV.U32 R14, RZ, RZ, R9 ;  /* 0x000000ffff0e7224 */ /* 0x010fe200078e0009 */
[----:B------:R-:W-:Y:S01]  /*0fe0*/  I2FP.F32.U32 R95, R9 ;  /* 0x00000009005f7245 */ /* 0x000fe20000201000 */
[----:B------:R-:W-:Y:S01]  /*0ff0*/  FMUL R94, R94, UR7 ;  /* 0x000000075e5e7c20 */ /* 0x000fe20008400000 */
[----:B------:R-:W2:Y:S03]  /*1000*/  LDCU UR7, c[0x0][0xb30] ;  /* 0x00016600ff0777ac */ /* 0x000ea60008000800 */
[----:B---3--:R-:W-:Y:S02]  /*1010*/  FMUL R95, R95, UR8 ;  /* 0x000000085f5f7c20 */ /* 0x008fe40008400000 */
[----:B------:R-:W3:Y:S08]  /*1020*/  F2I.U32.TRUNC.NTZ R94, R94 ;  /* 0x0000005e005e7305 */ /* 0x000ef0000020f000 */
[----:B------:R-:W4:Y:S01]  /*1030*/  F2I.U32.TRUNC.NTZ R95, R95 ;  /* 0x0000005f005f7305 */ /* 0x000f22000020f000 */
[----:B--2---:R-:W-:Y:S01]  /*1040*/  UISETP.NE.AND UP3, UPT, UR7, 0x1, UPT ;  /* 0x000000010700788c */ /* 0x004fe2000bf65270 */
[----:B---3--:R-:W-:-:S05]  /*1050*/  IADD3 R94, PT, PT, -R94, RZ, RZ ;  /* 0x000000ff5e5e7210 */ /* 0x008fca0007ffe1ff */
[----:B------:R-:W-:Y:S01]  /*1060*/  IMAD R94, R0, R94, R15 ;  /* 0x0000005e005e7224 */ /* 0x000fe200078e020f */
[----:B------:R-:W-:Y:S01]  /*1070*/  PRMT R0, RZ, 0x7610, R0 ;  /* 0x00007610ff007816 */ /* 0x000fe20000000000 */
[----:B----4-:R-:W-:-:S04]  /*1080*/  IMAD.MOV R95, RZ, RZ, -R95 ;  /* 0x000000ffff5f7224 */ /* 0x010fc800078e0a5f */
[----:B------:R-:W-:Y:S01]  /*1090*/  IMAD R95, R2, R95, R9 ;  /* 0x0000005f025f7224 */ /* 0x000fe200078e0209 */
[----:B-1----:R-:W-:Y:S06]  /*10a0*/  BRA.U UP4, `(.L_x_17) ;  /* 0x0000000104247547 */ /* 0x002fec000b800000 */
[----:B------:R-:W-:Y:S01]  /*10b0*/  ISETP.NE.AND P1, PT, R94, RZ, PT ;  /* 0x000000ff5e00720c */ /* 0x000fe20003f25270 */
[----:B------:R-:W-:Y:S01]  /*10c0*/  IMAD.MOV.U32 R0, RZ, RZ, 0x3 ;  /* 0x00000003ff007424 */ /* 0x000fe200078e00ff */
[C---:B------:R-:W-:Y:S02]  /*10d0*/  LOP3.LUT R2, R95.reuse, 0xfffffffe, RZ, 0xc0, !PT ;  /* 0xfffffffe5f027812 */ /* 0x040fe400078ec0ff */
[----:B------:R-:W-:Y:S02]  /*10e0*/  ISETP.LT.U32.OR P1, PT, R95, 0x2, !P1 ;  /* 0x000000025f00780c */ /* 0x000fe40004f21470 */
[----:B------:R-:W-:Y:S02]  /*10f0*/  SHF.L.U32 R0, R0, R2, RZ ;  /* 0x0000000200007219 */ /* 0x000fe400000006ff */
[----:B------:R-:W-:Y:S02]  /*1100*/  SEL R4, RZ, 0x1, !P1 ;  /* 0x00000001ff047807 */ /* 0x000fe40004800000 */
[----:B------:R-:W-:-:S05]  /*1110*/  SEL R3, RZ, 0x2, !P1 ;  /* 0x00000002ff037807 */ /* 0x000fca0004800000 */
[----:B------:R-:W-:-:S05]  /*1120*/  IMAD.IADD R3, R4, 0x1, R3 ;  /* 0x0000000104037824 */ /* 0x000fca00078e0203 */
[----:B------:R-:W-:Y:S02]  /*1130*/  PRMT R8, R3, 0x7610, R8 ;  /* 0x0000761003087816 */ /* 0x000fe40000000008 */
.L_x_17:
[----:B------:R-:W-:Y:S05]  /*1140*/  @!P0 BRA `(.L_x_18) ;  /* 0x0000000000b88947 */ /* 0x000fea0003800000 */
[----:B------:R-:W1:Y:S01]  /*1150*/  LDC.64 R4, c[0x0][0xb18] ;  /* 0x0002c600ff047b82 */ /* 0x000e620000000a00 */
[----:B------:R-:W-:-:S07]  /*1160*/  ISETP.NE.AND P0, PT, R11, 0x1, PT ;  /* 0x000000010b00780c */ /* 0x000fce0003f05270 */
[----:B------:R-:W2:Y:S08]  /*1170*/  LDC R14, c[0x0][0xb0c] ;  /* 0x0002c300ff0e7b82 */ /* 0x000eb00000000800 */
[----:B------:R-:W3:Y:S08]  /*1180*/  LDC R16, c[0x0][0x370] ;  /* 0x0000dc00ff107b82 */ /* 0x000ef00000000800 */
[----:B------:R-:W4:Y:S01]  /*1190*/  LDC R13, c[0x0][0x374] ;  /* 0x0000dd00ff0d7b82 */ /* 0x000f220000000800 */
[----:B-1----:R-:W-:-:S07]  /*11a0*/  ISETP.NE.AND P1, PT, R4, 0x1, PT ;  /* 0x000000010400780c */ /* 0x002fce0003f25270 */
[----:B------:R-:W3:Y:S01]  /*11b0*/  LDC.64 R6, c[0x0][0xb10] ;  /* 0x0002c400ff067b82 */ /* 0x000ee20000000a00 */
[----:B--2---:R-:W-:-:S07]  /*11c0*/  ISETP.NE.AND P2, PT, R14, 0x1, PT ;  /* 0x000000010e00780c */ /* 0x004fce0003f45270 */
[----:B------:R-:W1:Y:S08]  /*11d0*/  LDC R12, c[0x0][0xb20] ;  /* 0x0002c800ff0c7b82 */ /* 0x000e700000000800 */
[----:B------:R-:W2:Y:S01]  /*11e0*/  LDC.64 R2, c[0x0][0xb28] ;  /* 0x0002ca00ff027b82 */ /* 0x000ea20000000a00 */
[----:B----4-:R-:W-:-:S04]  /*11f0*/  IMAD.HI.U32 R17, R13, R5, RZ ;  /* 0x000000050d117227 */ /* 0x010fc800078e00ff */
[----:B------:R-:W-:-:S04]  /*1200*/  IMAD.HI.U32 R5, R15, R5, RZ ;  /* 0x000000050f057227 */ /* 0x000fc800078e00ff */
[----:B---3--:R-:W-:-:S05]  /*1210*/  IMAD.HI.U32 R18, R16, R6, RZ ;  /* 0x0000000610127227 */ /* 0x008fca00078e00ff */
[-C--:B------:R-:W-:Y:S01]  /*1220*/  @P2 SHF.R.U32.HI R16, RZ, R7.reuse, R18 ;  /* 0x00000007ff102219 */ /* 0x080fe20000011612 */
[----:B------:R-:W-:Y:S01]  /*1230*/  IMAD.HI.U32 R18, R9, R6, RZ ;  /* 0x0000000609127227 */ /* 0x000fe200078e00ff */
[-C--:B-1----:R-:W-:Y:S02]  /*1240*/  @P1 SHF.R.U32.HI R13, RZ, R12.reuse, R17 ;  /* 0x0000000cff0d1219 */ /* 0x082fe40000011611 */
[----:B------:R-:W-:Y:S02]  /*1250*/  SHF.R.U32.HI R5, RZ, R12, R5 ;  /* 0x0000000cff057219 */ /* 0x000fe40000011605 */
[----:B------:R-:W-:Y:S02]  /*1260*/  SHF.R.U32.HI R18, RZ, R7, R18 ;  /* 0x00000007ff127219 */ /* 0x000fe40000011612 */
[----:B------:R-:W-:Y:S01]  /*1270*/  SEL R5, R15, R5, !P1 ;  /* 0x000000050f057207 */ /* 0x000fe20004800000 */
[----:B--2---:R-:W-:Y:S01]  /*1280*/  IMAD.HI.U32 R17, R13, R2, RZ ;  /* 0x000000020d117227 */ /* 0x004fe200078e00ff */
[----:B------:R-:W-:-:S03]  /*1290*/  SEL R18, R9, R18, !P2 ;  /* 0x0000001209127207 */ /* 0x000fc60005000000 */
[----:B------:R-:W-:Y:S01]  /*12a0*/  IMAD.HI.U32 R6, R16, R2, RZ ;  /* 0x0000000210067227 */ /* 0x000fe200078e00ff */
[----:B------:R-:W-:-:S04]  /*12b0*/  @P0 SHF.R.U32.HI R13, RZ, R3, R17 ;  /* 0x00000003ff0d0219 */ /* 0x000fc80000011611 */
[----:B------:R-:W-:Y:S01]  /*12c0*/  @P0 SHF.R.U32.HI R16, RZ, R3, R6 ;  /* 0x00000003ff100219 */ /* 0x000fe20000011606 */
[----:B------:R-:W-:-:S04]  /*12d0*/  IMAD R13, R13, R11, RZ ;  /* 0x0000000b0d0d7224 */ /* 0x000fc800078e02ff */
[----:B------:R-:W-:Y:S01]  /*12e0*/  IMAD R6, R16, R11, RZ ;  /* 0x0000000b10067224 */ /* 0x000fe200078e02ff */
[----:B------:R-:W-:-:S04]  /*12f0*/  ISETP.GE.AND P1, PT, R5, R13, PT ;  /* 0x0000000d0500720c */ /* 0x000fc80003f26270 */
[----:B------:R-:W-:Y:S01]  /*1300*/  ISETP.GE.OR P1, PT, R18, R6, P1 ;  /* 0x000000061200720c */ /* 0x000fe20000f26670 */
[----:B------:R-:W-:-:S05]  /*1310*/  IMAD.HI.U32 R6, R5, R2, RZ ;  /* 0x0000000205067227 */ /* 0x000fca00078e00ff */
[----:B------:R-:W-:-:S04]  /*1320*/  SHF.R.U32.HI R6, RZ, R3, R6 ;  /* 0x00000003ff067219 */ /* 0x000fc80000011606 */
[----:B------:R-:W-:-:S03]  /*1330*/  SEL R6, R5, R6, !P0 ;  /* 0x0000000605067207 */ /* 0x000fc60004000000 */
[----:B------:R-:W-:Y:S01]  /*1340*/  @!P1 IMAD.HI.U32 R7, R18, R2, RZ ;  /* 0x0000000212079227 */ /* 0x000fe200078e00ff */
[----:B------:R-:W-:-:S04]  /*1350*/  IADD3 R2, PT, PT, -R6, RZ, RZ ;  /* 0x000000ff06027210 */ /* 0x000fc80007ffe1ff */
[----:B------:R-:W-:Y:S01]  /*1360*/  @!P1 SHF.R.U32.HI R3, RZ, R3, R7 ;  /* 0x00000003ff039219 */ /* 0x000fe20000011607 */
[----:B------:R-:W-:Y:S01]  /*1370*/  IMAD R2, R11, R2, R5 ;  /* 0x000000020b027224 */ /* 0x000fe200078e0205 */
[----:B------:R-:W-:Y:S02]  /*1380*/  IADD3 R7, PT, PT, -R5, RZ, RZ ;  /* 0x000000ff05077210 */ /* 0x000fe40007ffe1ff */
[----:B------:R-:W-:-:S03]  /*1390*/  @!P1 SEL R3, R18, R3, !P0 ;  /* 0x0000000312039207 */ /* 0x000fc60004000000 */
[----:B------:R-:W-:Y:S02]  /*13a0*/  IMAD R7, R4, R7, R15 ;  /* 0x0000000704077224 */ /* 0x000fe400078e020f */
[--C-:B------:R-:W-:Y:S02]  /*13b0*/  @!P1 IMAD.IADD R6, R6, 0x1, -R3.reuse ;  /* 0x0000000106069824 */ /* 0x100fe400078e0a03 */
[----:B------:R-:W-:Y:S01]  /*13c0*/  @!P1 IMAD R3, R2, R16, R3 ;  /* 0x0000001002039224 */ /* 0x000fe200078e0203 */
[----:B------:R-:W-:Y:S01]  /*13d0*/  IADD3 R2, PT, PT, -R18, RZ, RZ ;  /* 0x000000ff12027210 */ /* 0x000fe20007ffe1ff */
[----:B------:R-:W-:Y:S02]  /*13e0*/  @!P1 IMAD R5, R6, R11, R18 ;  /* 0x0000000b06059224 */ /* 0x000fe400078e0212 */
[----:B------:R-:W-:Y:S02]  /*13f0*/  @!P1 IMAD.MOV.U32 R18, RZ, RZ, R3 ;  /* 0x000000ffff129224 */ /* 0x000fe400078e0003 */
[----:B------:R-:W-:-:S02]  /*1400*/  IMAD R2, R14, R2, R9 ;  /* 0x000000020e027224 */ /* 0x000fc400078e0209 */
[----:B------:R-:W-:Y:S02]  /*1410*/  IMAD R15, R5, R4, R7 ;  /* 0x00000004050f7224 */ /* 0x000fe400078e0207 */
[----:B------:R-:W-:Y:S02]  /*1420*/  IMAD R14, R18, R14, R2 ;  /* 0x0000000e120e7224 */ /* 0x000fe400078e0202 */
.L_x_18:
[----:B------:R-:W-:Y:S05]  /*1430*/  BRA.U UP3, `(.L_x_19) ;  /* 0x0000000103407547 */ /* 0x000fea000b800000 */
[----:B------:R-:W1:Y:S08]  /*1440*/  LDC.64 R4, c[0x0][0xb10] ;  /* 0x0002c400ff047b82 */ /* 0x000e700000000a00 */
[----:B------:R-:W2:Y:S08]  /*1450*/  LDC.64 R2, c[0x0][0xb18] ;  /* 0x0002c600ff027b82 */ /* 0x000eb00000000a00 */
[----:B------:R-:W3:Y:S08]  /*1460*/  LDC R6, c[0x0][0xb20] ;  /* 0x0002c800ff067b82 */ /* 0x000ef00000000800 */
[----:B------:R-:W4:Y:S01]  /*1470*/  LDC R7, c[0x0][0xb0c] ;  /* 0x0002c300ff077b82 */ /* 0x000f220000000800 */
[----:B-1----:R-:W-:-:S05]  /*1480*/  IMAD.HI.U32 R4, R14, R4, RZ ;  /* 0x000000040e047227 */ /* 0x002fca00078e00ff */
[----:B------:R-:W-:Y:S01]  /*1490*/  SHF.R.U32.HI R4, RZ, R5, R4 ;  /* 0x00000005ff047219 */ /* 0x000fe20000011604 */
[----:B--2---:R-:W-:Y:S01]  /*14a0*/  IMAD.HI.U32 R3, R15, R3, RZ ;  /* 0x000000030f037227 */ /* 0x004fe200078e00ff */
[----:B------:R-:W-:-:S04]  /*14b0*/  ISETP.NE.AND P0, PT, R2, 0x1, PT ;  /* 0x000000010200780c */ /* 0x000fc80003f05270 */
[----:B---3--:R-:W-:-:S04]  /*14c0*/  SHF.R.U32.HI R3, RZ, R6, R3 ;  /* 0x00000006ff037219 */ /* 0x008fc80000011603 */
[----:B------:R-:W-:Y:S02]  /*14d0*/  SEL R3, R15, R3, !P0 ;  /* 0x000000030f037207 */ /* 0x000fe40004000000 */
[----:B----4-:R-:W-:-:S04]  /*14e0*/  ISETP.NE.AND P1, PT, R7, 0x1, PT ;  /* 0x000000010700780c */ /* 0x010fc80003f25270 */
[----:B------:R-:W-:-:S05]  /*14f0*/  SEL R5, R14, R4, !P1 ;  /* 0x000000040e057207 */ /* 0x000fca0004800000 */
[----:B------:R-:W-:Y:S02]  /*1500*/  IMAD.IADD R4, R3, 0x1, -R5 ;  /* 0x0000000103047824 */ /* 0x000fe400078e0a05 */
[----:B------:R-:W-:Y:S02]  /*1510*/  IMAD.IADD R3, R5, 0x1, -R3 ;  /* 0x0000000105037824 */ /* 0x000fe400078e0a03 */
[----:B------:R-:W-:Y:S02]  /*1520*/  IMAD R14, R4, R7, R14 ;  /* 0x00000007040e7224 */ /* 0x000fe400078e020e */
[----:B------:R-:W-:Y:S02]  /*1530*/  IMAD R15, R3, R2, R15 ;  /* 0x00000002030f7224 */ /* 0x000fe400078e020f */
.L_x_19:
[----:B------:R-:W-:Y:S05]  /*1540*/  BRA.U !UP1, `(.L_x_20) ;  /* 0x00000001090c7547 */ /* 0x000fea000b800000 */
[----:B------:R-:W-:Y:S01]  /*1550*/  UCGABAR_WAIT ;  /* 0x0000000000007dc7 */ /* 0x000fe20008000000 */
[----:B------:R-:W-:Y:S01]  /*1560*/  CCTL.IVALL ;  /* 0x00000000ff00798f */ /* 0x000fe20002000000 */
[----:B------:R-:W-:Y:S05]  /*1570*/  BRA `(.L_x_21) ;  /* 0x0000000000047947 */ /* 0x000fea0003800000 */
.L_x_20:
[----:B------:R-:W-:Y:S06]  /*1580*/  BAR.SYNC.DEFER_BLOCKING 0x0 ;  /* 0x0000000000007b1d */ /* 0x000fec0000010000 */
.L_x_21:
[----:B------:R-:W-:Y:S05]  /*1590*/  BRA.U UP2, `(.L_x_22) ;  /* 0x0000001102d87547 */ /* 0x000fea000b800000 */
[----:B------:R-:W1:Y:S01]  /*15a0*/  LDCU UR4, c[0x0][0x38c] ;  /* 0x00007180ff0477ac */ /* 0x000e620008000800 */
[----:B------:R-:W2:Y:S01]  /*15b0*/  LDC R8, c[0x0][0x370] ;  /* 0x0000dc00ff087b82 */ /* 0x000ea20000000800 */
[C---:B------:R-:W-:Y:S01]  /*15c0*/  IMAD.SHL.U32 R19, R9.reuse, 0x80, RZ ;  /* 0x0000008009137824 */ /* 0x040fe200078e00ff */
[----:B------:R-:W-:Y:S01]  /*15d0*/  PLOP3.LUT P1, PT, PT, PT, UP5, 0x80, 0x8 ;  /* 0x000000000008781c */ /* 0x000fe20003f2f058 */
[----:B------:R-:W-:Y:S01]  /*15e0*/  UISETP.NE.AND UP1, UPT, UR10, URZ, UPT ;  /* 0x000000ff0a00728c */ /* 0x000fe2000bf25270 */
[----:B------:R-:W-:Y:S01]  /*15f0*/  ISETP.NE.AND P4, PT, R10, RZ, P5 ;  /* 0x000000ff0a00720c */ /* 0x000fe20002f85270 */
[----:B------:R-:W-:Y:S01]  /*1600*/  IMAD.SHL.U32 R18, R9, 0x40, RZ ;  /* 0x0000004009127824 */ /* 0x000fe200078e00ff */
[----:B------:R-:W-:Y:S01]  /*1610*/  PLOP3.LUT P1, PT, P1, PT, PT, 0x8, 0x80 ;  /* 0x000000000080781c */ /* 0x000fe20000f2e170 */
[----:B------:R-:W-:Y:S01]  /*1620*/  IMAD.MOV.U32 R17, RZ, RZ, 0x1 ;  /* 0x00000001ff117424 */ /* 0x000fe200078e00ff */
[----:B------:R-:W3:Y:S01]  /*1630*/  LDC R0, c[0x0][0x374] ;  /* 0x0000dd00ff007b82 */ /* 0x000ee20000000800 */
[----:B------:R-:W-:Y:S01]  /*1640*/  IMAD.MOV.U32 R16, RZ, RZ, RZ ;  /* 0x000000ffff107224 */ /* 0x000fe200078e00ff */
[----:B------:R-:W-:Y:S01]  /*1650*/  CS2R R12, SRZ ;  /* 0x00000000000c7805 */ /* 0x000fe2000001ff00 */
[----:B------:R-:W-:Y:S01]  /*1660*/  IMAD.MOV.U32 R11, RZ, RZ, 0x1 ;  /* 0x00000001ff0b7424 */ /* 0x000fe200078e00ff */
[----:B------:R-:W-:Y:S01]  /*1670*/  LOP3.LUT R19, R19, 0x80, RZ, 0xc0, !PT ;  /* 0x0000008013137812 */ /* 0x000fe200078ec0ff */
[----:B------:R-:W4:Y:S01]  /*1680*/  LDCU.64 UR14, c[0x0][0x348] ;  /* 0x00006900ff0e77ac */ /* 0x000f220008000a00 */
[----:B-1----:R-:W-:-:S02]  /*1690*/  UIADD3 UR5, UPT, UPT, UR4, 0x1f, URZ ;  /* 0x0000001f04057890 */ /* 0x002fc4000fffe0ff */
[----:B------:R-:W-:Y:S02]  /*16a0*/  USEL UR22, UR6, 0x2, UP1 ;  /* 0x0000000206167887 */ /* 0x000fe40008800000 */
[----:B------:R-:W-:Y:S01]  /*16b0*/  USHF.R.S32.HI UR7, URZ, 0x1f, UR5 ;  /* 0x0000001fff077899 */ /* 0x000fe20008011405 */
[----:B------:R-:W-:-:S03]  /*16c0*/  UMOV UR23, URZ ;  /* 0x000000ff00177c82 */ /* 0x000fc60008000000 */
[----:B------:R-:W-:Y:S02]  /*16d0*/  ULEA.HI UR7, UR7, UR5, URZ, 0x5 ;  /* 0x0000000507077291 */ /* 0x000fe4000f8f28ff */
[----:B------:R-:W-:Y:S02]  /*16e0*/  UIADD3 UR5, UPT, UPT, UR4, -0x1, URZ ;  /* 0xffffffff04057890 */ /* 0x000fe4000fffe0ff */
[----:B------:R-:W-:Y:S02]  /*16f0*/  USHF.R.S32.HI UR7, URZ, 0x5, UR7 ;  /* 0x00000005ff077899 */ /* 0x000fe40008011407 */
[----:B------:R-:W-:Y:S02]  /*1700*/  UISETP.GE.U32.AND UP2, UPT, UR5, -0x3f, UPT ;  /* 0xffffffc10500788c */ /* 0x000fe4000bf46070 */
[----:B------:R-:W-:Y:S02]  /*1710*/  UISETP.LT.U32.AND UP0, UPT, UR7, 0x5, UPT ;  /* 0x000000050700788c */ /* 0x000fe4000bf01070 */
[----:B------:R-:W-:-:S02]  /*1720*/  UIADD3 UR4, UPT, UPT, UR4, 0x3e, URZ ;  /* 0x0000003e04047890 */ /* 0x000fc4000fffe0ff */
[----:B------:R-:W-:-:S04]  /*1730*/  USEL UR5, UR7, 0x5, UP0 ;  /* 0x0000000507057887 */ /* 0x000fc80008000000 */
[----:B------:R-:W-:Y:S02]  /*1740*/  UIADD3 UR21, UPT, UPT, UR5, -0x1, URZ ;  /* 0xffffffff05157890 */ /* 0x000fe4000fffe0ff */
[----:B------:R-:W-:Y:S02]  /*1750*/  @UP2 UIADD3 UR21, UPT, UPT, UR5, URZ, URZ ;  /* 0x000000ff05152290 */ /* 0x000fe4000fffe0ff */
[----:B------:R-:W-:Y:S02]  /*1760*/  UIADD3 UR24, UPT, UPT, UR7, -UR5, URZ ;  /* 0x8000000507187290 */ /* 0x000fe4000fffe0ff */
[----:B------:R-:W-:Y:S02]  /*1770*/  UIADD3 UR13, UPT, UPT, UR21, 0x1, URZ ;  /* 0x00000001150d7890 */ /* 0x000fe4000fffe0ff */
[----:B--2-4-:R-:W-:-:S12]  /*1780*/  UIADD3 UR21, UPT, UPT, -UR21, URZ, URZ ;  /* 0x000000ff15157290 */ /* 0x014fd8000fffe1ff */
.L_x_42:
[----:B------:R-:W-:Y:S01]  /*1790*/  UISETP.NE.AND UP0, UPT, UR37, URZ, UPT ;  /* 0x000000ff2500728c */ /* 0x000fe2000bf05270 */
[----:B------:R-:W1:Y:S08]  /*17a0*/  S2UR UR37, SR_CgaCtaId ;  /* 0x00000000002579c3 */ /* 0x000e700000008800 */
[----:B------:R-:W-:Y:S05]  /*17b0*/  BRA.U UP0, `(.L_x_23) ;  /* 0x0000000100347547 */ /* 0x000fea000b800000 */
[----:B------:R-:W2:Y:S01]  /*17c0*/  S2R R2, SR_CgaCtaId ;  /* 0x0000000000027919 */ /* 0x000ea20000008800 */
[----:B------:R-:W-:-:S04]  /*17d0*/  MOV R3, 0x400 ;  /* 0x0000040000037802 */ /* 0x000fc80000000f00 */
[----:B--2---:R-:W-:Y:S02]  /*17e0*/  LEA R2, R2, R3, 0x18 ;  /* 0x0000000302027211 */ /* 0x004fe400078ec0ff */
[----:B------:R-:W-:-:S03]  /*17f0*/  SHF.L.U32 R3, R11, 0x1f, RZ ;  /* 0x0000001f0b037819 */ /* 0x000fc600000006ff */
[----:B------:R-:W-:-:S04]  /*1800*/  IMAD R2, R12, 0x8, R2 ;  /* 0x000000080c027824 */ /* 0x000fc800078e0202 */
[----:B------:R-:W2:Y:S02]  /*1810*/  SYNCS.PHASECHK.TRANS64.TRYWAIT P0, [R2+URZ+0x110], R3 ;  /* 0x00011003020075a7 */ /* 0x000ea400080011ff */
[----:B--2---:R-:W-:Y:S05]  /*1820*/  @!P0 BRA `(.L_x_24) ;  /* 0x0000008000448947 */ /* 0x004fea0003800000 */
.L_x_144:
[----:B------:R-:W-:Y:S01]  /*1830*/  VIADD R12, R12, 0x1 ;  /* 0x000000010c0c7836 */ /* 0x000fe20000000000 */
[----:B------:R2:W-:Y:S04]  /*1840*/  SYNCS.ARRIVE.TRANS64.A1T0 RZ, [R2+URZ+0x100], RZ ;  /* 0x000100ff02ff79a7 */ /* 0x0005e800081000ff */
[----:B------:R-:W-:-:S04]  /*1850*/  ISETP.NE.AND P0, PT, R12, 0x2, PT ;  /* 0x000000020c00780c */ /* 0x000fc80003f05270 */
[----:B------:R-:W-:Y:S02]  /*1860*/  SEL R12, R12, RZ, P0 ;  /* 0x000000ff0c0c7207 */ /* 0x000fe40000000000 */
[----:B--2---:R-:W-:-:S04]  /*1870*/  SEL R2, RZ, 0x1, P0 ;  /* 0x00000001ff027807 */ /* 0x004fc80000000000 */
[----:B------:R-:W-:-:S07]  /*1880*/  LOP3.LUT R11, R11, R2, RZ, 0x3c, !PT ;  /* 0x000000020b0b7212 */ /* 0x000fce00078e3cff */
.L_x_23:
[----:B------:R-:W-:Y:S01]  /*1890*/  UMOV UR6, 0x400 ;  /* 0x0000040000067882 */ /* 0x000fe20000000000 */
[----:B------:R-:W-:Y:S01]  /*18a0*/  SHF.L.U32 R2, R17, 0x1f, RZ ;  /* 0x0000001f11027819 */ /* 0x000fe200000006ff */
[----:B-1----:R-:W-:Y:S01]  /*18b0*/  ULEA UR6, UR37, UR6, 0x18 ;  /* 0x0000000625067291 */ /* 0x002fe2000f8ec0ff */
[----:B------:R-:W-:Y:S01]  /*18c0*/  R2UR UR35, R18 ;  /* 0x00000000122372ca */ /* 0x000fe200000e0000 */
[----:B------:R-:W-:Y:S01]  /*18d0*/  UISETP.GE.U32.AND UP0, UPT, UR4, 0x3f, UPT ;  /* 0x0000003f0400788c */ /* 0x000fe2000bf06070 */
[----:B------:R-:W-:Y:S01]  /*18e0*/  R2UR UR11, R19 ;  /* 0x00000000130b72ca */ /* 0x000fe200000e0000 */
[----:B------:R-:W-:Y:S01]  /*18f0*/  ULEA UR8, UR23, UR6, 0x3 ;  /* 0x0000000617087291 */ /* 0x000fe2000f8e18ff */
[----:B------:R-:W-:-:S08]  /*1900*/  UMOV UR25, URZ ;  /* 0x000000ff00197c82 */ /* 0x000fd00008000000 */
[----:B------:R1:W2:Y:S01]  /*1910*/  SYNCS.PHASECHK.TRANS64.TRYWAIT P0, [UR8+0x28], R2 ;  /* 0x00002802ff0075a7 */ /* 0x0002a20008001108 */
[----:B------:R-:W-:-:S13]  /*1920*/  R2UR UR8, R15 ;  /* 0x000000000f0872ca */ /* 0x000fda00000e0000 */
[----:B------:R-:W-:Y:S01]  /*1930*/  ULEA UR11, UR8, UR11, 0x8 ;  /* 0x0000000b080b7291 */ /* 0x000fe2000f8e40ff */
[----:B-1----:R-:W-:-:S05]  /*1940*/  LEA.HI R2, R14, R14, RZ, 0x1 ;  /* 0x0000000e0e027211 */ /* 0x002fca00078f08ff */
[----:B------:R-:W-:-:S05]  /*1950*/  IMAD.SHL.U32 R2, R2, 0x40, RZ ;  /* 0x0000004002027824 */ /* 0x000fca00078e00ff */
[----:B------:R-:W-:-:S04]  /*1960*/  LOP3.LUT R2, R2, 0xffffff80, RZ, 0xc0, !PT ;  /* 0xffffff8002027812 */ /* 0x000fc800078ec0ff */
[----:B------:R-:W-:-:S13]  /*1970*/  R2UR UR9, R2 ;  /* 0x00000000020972ca */ /* 0x000fda00000e0000 */
[----:B------:R-:W-:Y:S01]  /*1980*/  ULOP3.LUT UR35, UR9, 0x40, UR35, 0xf8, !UPT ;  /* 0x0000004009237892 */ /* 0x000fe2000f8ef823 */
[----:B------:R-:W-:Y:S11]  /*1990*/  BRA.U !UP0, `(.L_x_25) ;  /* 0x0000000108c07547 */ /* 0x000ff6000b800000 */
[----:B------:R-:W-:Y:S01]  /*19a0*/  UMOV UR16, UR21 ;  /* 0x0000001500107c82 */ /* 0x000fe20008000000 */
[----:B------:R-:W-:Y:S01]  /*19b0*/  UMOV UR17, UR23 ;  /* 0x0000001700117c82 */ /* 0x000fe20008000000 */
[----:B------:R-:W-:-:S05]  /*19c0*/  UMOV UR34, URZ ;  /* 0x000000ff00227c82 */ /* 0x000fca0008000000 */
.L_x_31:
[----:B------:R-:W-:Y:S01]  /*19d0*/  ULEA UR33, UR17, UR6, 0x3 ;  /* 0x0000000611217291 */ /* 0x000fe2000f8e18ff */
[----:B------:R-:W-:Y:S01]  /*19e0*/  @P5 MOV R3, 0x3000 ;  /* 0x0000300000035802 */ /* 0x000fe20000000f00 */
[----:B-12-4-:R-:W-:Y:S10]  /*19f0*/  @P0 BRA `(.L_x_26) ;  /* 0x00000000000c0947 */ /* 0x016ff40003800000 */
[----:B------:R-:W-:-:S04]  /*1a00*/  SHF.L.U32 R4, R17, 0x1f, RZ ;  /* 0x0000001f11047819 */ /* 0x000fc800000006ff */
[----:B------:R-:W1:Y:S02]  /*1a10*/  SYNCS.PHASECHK.TRANS64.TRYWAIT P0, [UR33+0x28], R4 ;  /* 0x00002804ff0075a7 */ /* 0x000e640008001121 */
[----:B-1----:R-:W-:Y:S05]  /*1a20*/  @!P0 BRA `(.L_x_27) ;  /* 0x0000007c00d88947 */ /* 0x002fea0003800000 */
.L_x_26:
[----:B------:R2:W-:Y:S01]  /*1a30*/  @P5 SYNCS.ARRIVE.TRANS64 RZ, [UR33], R3 ;  /* 0x00000003ffff59a7 */ /* 0x0005e20008000021 */
[----:B------:R-:W-:Y:S02]  /*1a40*/  ULOP3.LUT UR8, UR22, 0x2, URZ, 0xfc, !UPT ;  /* 0x0000000216087892 */ /* 0x000fe4000f8efcff */
[----:B------:R-:W-:Y:S02]  /*1a50*/  UIADD3 UR16, UPT, UPT, UR16, 0x1, URZ ;  /* 0x0000000110107890 */ /* 0x000fe4000fffe0ff */
[----:B------:R-:W-:Y:S02]  /*1a60*/  UISETP.NE.AND UP0, UPT, UR8, 0x2, UPT ;  /* 0x000000020800788c */ /* 0x000fe4000bf05270 */
[----:B------:R-:W-:-:S07]  /*1a70*/  UISETP.NE.AND UP2, UPT, UR16, 0x1, UPT ;  /* 0x000000011000788c */ /* 0x000fce000bf45270 */
[----:B------:R-:W-:Y:S05]  /*1a80*/  BRA.U UP0, `(.L_x_28) ;  /* 0x0000000100047547 */ /* 0x000fea000b800000 */
[----:B------:R-:W-:Y:S05]  /*1a90*/  BPT.TRAP 0x1 ;  /* 0x000000040000795c */ /* 0x000fea0000300000 */
.L_x_28:
[----:B------:R-:W-:Y:S04]  /*1aa0*/  BSSY.RECONVERGENT B0, `(.L_x_29) ;  /* 0x0000003000007945 */ /* 0x000fe80003800200 */
[----:B------:R-:W-:Y:S05]  /*1ab0*/  @!P4 BRA `(.L_x_30) ;  /* 0x000000000004c947 */ /* 0x000fea0003800000 */
[----:B------:R-:W-:Y:S05]  /*1ac0*/  BPT.TRAP 0x1 ;  /* 0x000000040000795c */ /* 0x000fea0000300000 */
.L_x_30:
[----:B------:R-:W-:Y:S05]  /*1ad0*/  BSYNC.RECONVERGENT B0 ;  /* 0x0000000000007941 */ /* 0x000fea0003800200 */
.L_x_29:
[----:B------:R-:W-:Y:S02]  /*1ae0*/  UIADD3 UR23, UPT, UPT, UR17, 0x1, URZ ;  /* 0x0000000111177890 */ /* 0x000fe4000fffe0ff */
[----:B------:R-:W-:Y:S02]  /*1af0*/  ULEA UR32, UR17, UR6, 0xb ;  /* 0x0000000611207291 */ /* 0x000fe4000f8e58ff */
[----:B------:R-:W-:Y:S02]  /*1b00*/  UISETP.NE.AND UP0, UPT, UR23, 0x5, UPT ;  /* 0x000000051700788c */ /* 0x000fe4000bf05270 */
[----:B------:R-:W-:Y:S02]  /*1b10*/  UIADD3 UR28, UP1, UPT, UR14, 0x80, URZ ;  /* 0x000000800e1c7890 */ /* 0x000fe4000ff3e0ff */
[----:B------:R-:W-:Y:S02]  /*1b20*/  USEL UR9, URZ, 0x1, UP0 ;  /* 0x00000001ff097887 */ /* 0x000fe40008000000 */
[----:B------:R-:W-:-:S02]  /*1b30*/  USEL UR23, UR23, URZ, UP0 ;  /* 0x000000ff17177287 */ /* 0x000fc40008000000 */
[----:B------:R-:W-:Y:S02]  /*1b40*/  UIADD3 UR26, UP0, UPT, UR14, 0x180, URZ ;  /* 0x000001800e1a7890 */ /* 0x000fe4000ff1e0ff */
[----:B------:R-:W-:Y:S01]  /*1b50*/  ULEA UR8, UR23, UR6, 0x3 ;  /* 0x0000000617087291 */ /* 0x000fe2000f8e18ff */
[----:B------:R-:W-:Y:S01]  /*1b60*/  LOP3.LUT R17, R17, UR9, RZ, 0x3c, !PT ;  /* 0x0000000911117c12 */ /* 0x000fe2000f8e3cff */
[----:B------:R-:W-:Y:S02]  /*1b70*/  ULOP3.LUT UR33, UR33, 0xfefffff8, URZ, 0xc0, !UPT ;  /* 0xfefffff821217892 */ /* 0x000fe4000f8ec0ff */
[----:B------:R-:W-:Y:S01]  /*1b80*/  UIADD3.X UR29, UPT, UPT, URZ, UR15, URZ, UP1, !UPT ;  /* 0x0000000fff1d7290 */ /* 0x000fe20008ffe4ff */
[----:B-1----:R-:W-:Y:S01]  /*1b90*/  SHF.L.U32 R2, R17, 0x1f, RZ ;  /* 0x0000001f11027819 */ /* 0x002fe200000006ff */
[----:B------:R-:W-:Y:S02]  /*1ba0*/  UIADD3 UR32, UPT, UPT, UR32, 0x6300, URZ ;  /* 0x0000630020207890 */ /* 0x000fe4000fffe0ff */
[----:B------:R-:W-:Y:S01]  /*1bb0*/  UIADD3.X UR27, UPT, UPT, URZ, UR15, URZ, UP0, !UPT ;  /* 0x0000000fff1b7290 */ /* 0x000fe200087fe4ff */
[----:B------:R1:W4:Y:S01]  /*1bc0*/  SYNCS.PHASECHK.TRANS64.TRYWAIT P0, [UR8+0x28], R2 ;  /* 0x00002802ff0075a7 */ /* 0x0003220008001108 */
[----:B------:R-:W-:Y:S01]  /*1bd0*/  ULEA UR8, UR17, UR6, 0xc ;  /* 0x0000000611087291 */ /* 0x000fe2000f8e60ff */
[----:B------:R-:W-:Y:S01]  /*1be0*/  UMOV UR18, 0x0 ;  /* 0x0000000000127882 */ /* 0x000fe20000000000 */
[----:B------:R-:W-:-:S02]  /*1bf0*/  UMOV UR19, 0x10000000 ;  /* 0x1000000000137882 */ /* 0x000fc40000000000 */
[----:B------:R-:W-:Y:S01]  /*1c00*/  UIADD3 UR8, UPT, UPT, UR8, 0x8b00, URZ ;  /* 0x00008b0008087890 */ /* 0x000fe2000fffe0ff */
[----:B------:R2:W-:Y:S01]  /*1c10*/  UTMALDG.3D.2CTA [UR32], [UR28], desc[UR18] ;  /* 0x000012201c0075b4 */ /* 0x0005e20008211000 */
[----:B------:R-:W-:Y:S01]  /*1c20*/  UMOV UR10, UR34 ;  /* 0x00000022000a7c82 */ /* 0x000fe20008000000 */
[----:B------:R-:W-:Y:S01]  /*1c30*/  UMOV UR12, UR36 ;  /* 0x00000024000c7c82 */ /* 0x000fe20008000000 */
[----:B------:R-:W-:Y:S01]  /*1c40*/  UMOV UR9, UR33 ;  /* 0x0000002100097c82 */ /* 0x000fe20008000000 */
[----:B------:R-:W-:Y:S01]  /*1c50*/  UMOV UR25, UR13 ;  /* 0x0000000d00197c82 */ /* 0x000fe20008000000 */
[----:B------:R-:W-:-:S03]  /*1c60*/  UMOV UR17, UR23 ;  /* 0x0000001700117c82 */ /* 0x000fc60008000000 */
[----:B------:R1:W-:Y:S01]  /*1c70*/  UTMALDG.3D.2CTA [UR8], [UR26], desc[UR18] ;  /* 0x000012081a0075b4 */ /* 0x0003e20008211000 */
[----:B--2---:R-:W-:Y:S01]  /*1c80*/  UIADD3 UR34, UPT, UPT, UR34, 0x20, URZ ;  /* 0x0000002022227890 */ /* 0x004fe2000fffe0ff */
[----:B------:R-:W-:Y:S11]  /*1c90*/  BRA.U UP2, `(.L_x_31) ;  /* 0xfffffffd024c7547 */ /* 0x000ff6000b83ffff */
.L_x_25:
[----:B-1----:R-:W-:Y:S01]  /*1ca0*/  ULEA UR8, UR23, UR6, 0x3 ;  /* 0x0000000617087291 */ /* 0x002fe2000f8e18ff */
[----:B------:R-:W-:Y:S01]  /*1cb0*/  SHF.L.U32 R2, R17, 0x1f, RZ ;  /* 0x0000001f11027819 */ /* 0x000fe200000006ff */
[----:B------:R-:W-:Y:S01]  /*1cc0*/  @!P1 SYNCS.ARRIVE.TRANS64.A1T0 RZ, [UR6+0x98], RZ ;  /* 0x000098ffffff99a7 */ /* 0x000fe20008100006 */
[----:B------:R-:W-:-:S06]  /*1cd0*/  UISETP.GT.AND UP0, UPT, UR7, UR5, UPT ;  /* 0x000000050700728c */ /* 0x000fcc000bf04270 */
[----:B--2-4-:R1:W2:Y:S03]  /*1ce0*/  SYNCS.PHASECHK.TRANS64.TRYWAIT P0, [UR8+0x28], R2 ;  /* 0x00002802ff0075a7 */ /* 0x0142a60008001108 */
[----:B------:R-:W-:Y:S05]  /*1cf0*/  BRA.U !UP0, `(.L_x_32) ;  /* 0x0000000108c07547 */ /* 0x000fea000b800000 */
[----:B------:R-:W-:Y:S01]  /*1d00*/  UIADD3 UR26, UPT, UPT, UR24, UR25, URZ ;  /* 0x00000019181a7290 */ /* 0x000fe2000fffe0ff */
[----:B------:R-:W-:-:S11]  /*1d10*/  UMOV UR27, UR23 ;  /* 0x00000017001b7c82 */ /* 0x000fd60008000000 */
.L_x_38:
[----:B------:R-:W-:Y:S01]  /*1d20*/  ULEA UR17, UR27, UR6, 0x3 ;  /* 0x000000061b117291 */ /* 0x000fe2000f8e18ff */
[----:B--2---:R-:W-:Y:S01]  /*1d30*/  @P5 MOV R3, 0x3000 ;  /* 0x0000300000035802 */ /* 0x004fe20000000f00 */
[----:B-12---:R-:W-:Y:S10]  /*1d40*/  @P0 BRA `(.L_x_33) ;  /* 0x00000000000c0947 */ /* 0x006ff40003800000 */
[----:B------:R-:W-:-:S04]  /*1d50*/  SHF.L.U32 R4, R17, 0x1f, RZ ;  /* 0x0000001f11047819 */ /* 0x000fc800000006ff */
[----:B------:R-:W2:Y:S02]  /*1d60*/  SYNCS.PHASECHK.TRANS64.TRYWAIT P0, [UR17+0x28], R4 ;  /* 0x00002804ff0075a7 */ /* 0x000ea40008001111 */
[----:B--2---:R-:W-:Y:S05]  /*1d70*/  @!P0 BRA `(.L_x_34) ;  /* 0x0000007c001c8947 */ /* 0x004fea0003800000 */
.L_x_33:
[----:B------:R2:W-:Y:S01]  /*1d80*/  @P5 SYNCS.ARRIVE.TRANS64 RZ, [UR17], R3 ;  /* 0x00000003ffff59a7 */ /* 0x0005e20008000011 */
[----:B------:R-:W-:-:S04]  /*1d90*/  ULOP3.LUT UR8, UR22, 0x2, URZ, 0xfc, !UPT ;  /* 0x0000000216087892 */ /* 0x000fc8000f8efcff */
[----:B------:R-:W-:-:S09]  /*1da0*/  UISETP.NE.AND UP0, UPT, UR8, 0x2, UPT ;  /* 0x000000020800788c */ /* 0x000fd2000bf05270 */
[----:B------:R-:W-:Y:S05]  /*1db0*/  BRA.U UP0, `(.L_x_35) ;  /* 0x0000000100047547 */ /* 0x000fea000b800000 */
[----:B------:R-:W-:Y:S05]  /*1dc0*/  BPT.TRAP 0x1 ;  /* 0x000000040000795c */ /* 0x000fea0000300000 */
.L_x_35:
[----:B------:R-:W-:Y:S04]  /*1dd0*/  BSSY.RECONVERGENT B0, `(.L_x_36) ;  /* 0x0000003000007945 */ /* 0x000fe80003800200 */
[----:B------:R-:W-:Y:S05]  /*1de0*/  @!P4 BRA `(.L_x_37) ;  /* 0x000000000004c947 */ /* 0x000fea0003800000 */
[----:B------:R-:W-:Y:S05]  /*1df0*/  BPT.TRAP 0x1 ;  /* 0x000000040000795c */ /* 0x000fea0000300000 */
.L_x_37:
[----:B------:R-:W-:Y:S05]  /*1e00*/  BSYNC.RECONVERGENT B0 ;  /* 0x0000000000007941 */ /* 0x000fea0003800200 */
.L_x_36:
        /* <DEDUP_REMOVED lines=9> */
[----:B------:R-:W-:Y:S02]  /*1ea0*/  USHF.L.U32 UR18, UR25, 0x5, URZ ;  /* 0x0000000519127899 */ /* 0x000fe400080006ff */
[----:B------:R-:W-:Y:S01]  /*1eb0*/  ULOP3.LUT UR17, UR17, 0xfefffff8, URZ, 0xc0, !UPT ;  /* 0xfefffff811117892 */ /* 0x000fe2000f8ec0ff */
[----:B-1----:R-:W-:Y:S01]  /*1ec0*/  SHF.L.U32 R2, R17, 0x1f, RZ ;  /* 0x0000001f11027819 */ /* 0x002fe200000006ff */
[----:B------:R-:W-:Y:S02]  /*1ed0*/  UIADD3 UR16, UPT, UPT, UR16, 0x6300, URZ ;  /* 0x0000630010107890 */ /* 0x000fe4000fffe0ff */
[----:B------:R-:W-:Y:S01]  /*1ee0*/  UIADD3.X UR33, UPT, UPT, URZ, UR15, URZ, UP1, !UPT ;  /* 0x0000000fff217290 */ /* 0x000fe20008ffe4ff */
[----:B------:R4:W1:Y:S01]  /*1ef0*/  SYNCS.PHASECHK.TRANS64.TRYWAIT P0, [UR8+0x28], R2 ;  /* 0x00002802ff0075a7 */ /* 0x0008620008001108 */
[----:B------:R-:W-:-:S02]  /*1f00*/  ULEA UR8, UR27, UR6, 0xc ;  /* 0x000000061b087291 */ /* 0x000fc4000f8e60ff */
[----:B------:R-:W-:Y:S02]  /*1f10*/  UIADD3.X UR31, UPT, UPT, URZ, UR15, URZ, UP0, !UPT ;  /* 0x0000000fff1f7290 */ /* 0x000fe400087fe4ff */
[----:B------:R-:W-:Y:S01]  /*1f20*/  UIADD3 UR8, UPT, UPT, UR8, 0x8b00, URZ ;  /* 0x00008b0008087890 */ /* 0x000fe2000fffe0ff */
[----:B------:R-:W-:Y:S01]  /*1f30*/  UMOV UR28, 0x0 ;  /* 0x00000000001c7882 */ /* 0x000fe20000000000 */
[----:B------:R-:W-:Y:S01]  /*1f40*/  UMOV UR29, 0x10000000 ;  /* 0x10000000001d7882 */ /* 0x000fe20000000000 */
[----:B------:R-:W-:Y:S01]  /*1f50*/  UMOV UR19, UR35 ;  /* 0x0000002300137c82 */ /* 0x000fe20008000000 */
[----:B------:R-:W-:Y:S01]  /*1f60*/  UMOV UR20, UR36 ;  /* 0x0000002400147c82 */ /* 0x000fe20008000000 */
[----:B------:R-:W-:Y:S01]  /*1f70*/  UMOV UR12, UR36 ;  /* 0x00000024000c7c82 */ /* 0x000fe20008000000 */
[----:B------:R-:W-:Y:S01]  /*1f80*/  UMOV UR9, UR17 ;  /* 0x0000001100097c82 */ /* 0x000fe20008000000 */
[----:B------:R-:W-:Y:S01]  /*1f90*/  UMOV UR10, UR18 ;  /* 0x00000012000a7c82 */ /* 0x000fe20008000000 */
[----:B------:R4:W-:Y:S01]  /*1fa0*/  UTMALDG.3D.2CTA [UR16], [UR32], desc[UR28] ;  /* 0x00001c10200075b4 */ /* 0x0009e20008211000 */
[----:B------:R-:W-:Y:S01]  /*1fb0*/  UIADD3 UR25, UPT, UPT, UR25, 0x1, URZ ;  /* 0x0000000119197890 */ /* 0x000fe2000fffe0ff */
[----:B------:R-:W-:-:S03]  /*1fc0*/  UMOV UR27, UR23 ;  /* 0x00000017001b7c82 */ /* 0x000fc60008000000 */
[----:B------:R-:W-:Y:S01]  /*1fd0*/  UISETP.NE.AND UP0, UPT, UR25, UR26, UPT ;  /* 0x0000001a1900728c */ /* 0x000fe2000bf05270 */
[----:B------:R4:W-:Y:S08]  /*1fe0*/  UTMALDG.3D.2CTA [UR8], [UR30], desc[UR28] ;  /* 0x00001c081e0075b4 */ /* 0x0009f00008211000 */
[----:B----4-:R-:W-:Y:S05]  /*1ff0*/  BRA.U UP0, `(.L_x_38) ;  /* 0xfffffffd00487547 */ /* 0x010fea000b83ffff */
.L_x_32:
[C---:B-1----:R-:W-:Y:S01]  /*2000*/  LEA R2, R16.reuse, UR6, 0x3 ;  /* 0x0000000610027c11 */ /* 0x042fe2000f8e18ff */
[----:B------:R-:W-:Y:S01]  /*2010*/  NOP ;  /* 0x0000000000007918 */ /* 0x000fe20000000000 */
[----:B--2---:R-:W-:Y:S02]  /*2020*/  SHF.L.U32 R3, R13, 0x1f, RZ ;  /* 0x0000001f0d037819 */ /* 0x004fe400000006ff */
[----:B------:R-:W-:Y:S02]  /*2030*/  LEA R4, R16, UR6, 0x4 ;  /* 0x0000000610047c11 */ /* 0x000fe4000f8e20ff */
[----:B------:R-:W1:Y:S02]  /*2040*/  SYNCS.PHASECHK.TRANS64.TRYWAIT P0, [R2+URZ+0xa0], R3 ;  /* 0x0000a003020075a7 */ /* 0x000e6400080011ff */
[----:B-1----:R-:W-:Y:S05]  /*2050*/  @!P0 BRA `(.L_x_39) ;  /* 0x00000078007c8947 */ /* 0x002fea0003800000 */
.L_x_147:
[----:B------:R-:W2:Y:S01]  /*2060*/  LDS.128 R4, [R4+0x130] ;  /* 0x0001300004047984 */ /* 0x000ea20000000c00 */
[----:B------:R-:W-:Y:S01]  /*2070*/  ISETP.GE.AND P0, PT, R40, 0x1, PT ;  /* 0x000000012800780c */ /* 0x000fe20003f06270 */
[----:B-1----:R-:W-:Y:S01]  /*2080*/  VIADD R2, R2, 0xb0 ;  /* 0x000000b002027836 */ /* 0x002fe20000000000 */
[----:B------:R-:W-:Y:S01]  /*2090*/  @!PT LDS RZ, [RZ] ;  /* 0x00000000fffff984 */ /* 0x000fe20000000800 */
[----:B------:R-:W-:Y:S01]  /*20a0*/  @!PT LDS RZ, [RZ] ;  /* 0x00000000fffff984 */ /* 0x000fe20000000800 */
[----:B------:R-:W-:Y:S01]  /*20b0*/  @!PT LDS RZ, [RZ] ;  /* 0x00000000fffff984 */ /* 0x000fe20000000800 */
[----:B------:R-:W-:Y:S01]  /*20c0*/  @!PT LDS RZ, [RZ] ;  /* 0x00000000fffff984 */ /* 0x000fe20000000800 */
[----:B------:R1:W-:Y:S06]  /*20d0*/  MEMBAR.ALL.CTA ;  /* 0x0000000000007992 */ /* 0x0003ec0000008000 */
[----:B-1----:R-:W1:Y:S01]  /*20e0*/  FENCE.VIEW.ASYNC.S ;  /* 0x00000000000073c6 */ /* 0x002e620000000000 */
[----:B------:R-:W-:-:S04]  /*20f0*/  PRMT R2, RZ, 0x654, R2 ;  /* 0x00000654ff027816 */ /* 0x000fc80000000002 */
[----:B-1----:R1:W-:Y:S01]  /*2100*/  SYNCS.ARRIVE.TRANS64.RED.A1T0 RZ, [R2+URZ], RZ ;  /* 0x000000ff02ff79a7 */ /* 0x0023e200081004ff */
[----:B--2---:R-:W-:-:S13]  /*2110*/  LOP3.LUT P2, RZ, R6, 0x1, RZ, 0xc0, !PT ;  /* 0x0000000106ff7812 */ /* 0x004fda000784c0ff */
[----:B------:R-:W-:Y:S01]  /*2120*/  @P2 SHF.R.U32.HI R3, RZ, 0x10, R5 ;  /* 0x00000010ff032819 */ /* 0x000fe20000011605 */
[----:B------:R-:W-:Y:S01]  /*2130*/  VOTEU.ANY UP0, P2 ;  /* 0x0000000000ff7886 */ /* 0x000fe20001000100 */
[----:B------:R-:W-:Y:S02]  /*2140*/  @P2 MOV R10, R4 ;  /* 0x00000004000a2202 */ /* 0x000fe40000000f00 */
[----:B------:R-:W-:Y:S02]  /*2150*/  @P2 R2UR.BROADCAST UR8, R3 ;  /* 0x00000000030822ca */ /* 0x000fe400008e0000 */
[----:B------:R-:W-:-:S11]  /*2160*/  @P2 LOP3.LUT R9, R5, 0xffff, RZ, 0xc0, !PT ;  /* 0x0000ffff05092812 */ /* 0x000fd600078ec0ff */
[----:B------:R-:W-:Y:S01]  /*2170*/  @UP0 UMOV UR36, UR8 ;  /* 0x0000000800240c82 */ /* 0x000fe20008000000 */
[----:B-1----:R-:W-:Y:S05]  /*2180*/  @!P0 BRA `(.L_x_40) ;  /* 0x0000000000b88947 */ /* 0x002fea0003800000 */
[----:B------:R-:W3:Y:S01]  /*2190*/  LDC.64 R4, c[0x0][0xb18] ;  /* 0x0002c600ff047b82 */ /* 0x000ee20000000a00 */
[----:B------:R-:W-:-:S07]  /*21a0*/  ISETP.NE.AND P3, PT, R40, 0x1, PT ;  /* 0x000000012800780c */ /* 0x000fce0003f65270 */
[----:B------:R-:W1:Y:S08]  /*21b0*/  LDC.64 R6, c[0x0][0xb10] ;  /* 0x0002c400ff067b82 */ /* 0x000e700000000a00 */
[----:B------:R-:W2:Y:S08]  /*21c0*/  LDC R14, c[0x0][0xb20] ;  /* 0x0002c800ff0e7b82 */ /* 0x000eb00000000800 */
[----:B------:R-:W4:Y:S01]  /*21d0*/  LDC R15, c[0x0][0xb0c] ;  /* 0x0002c300ff0f7b82 */ /* 0x000f220000000800 */
[----:B---3--:R-:W-:Y:S01]  /*21e0*/  IMAD.HI.U32 R21, R0, R5, RZ ;  /* 0x0000000500157227 */ /* 0x008fe200078e00ff */
[----:B------:R-:W-:-:S03]  /*21f0*/  ISETP.NE.AND P0, PT, R4, 0x1, PT ;  /* 0x000000010400780c */ /* 0x000fc60003f05270 */
[----:B------:R-:W-:-:S03]  /*2200*/  IMAD.HI.U32 R5, R9, R5, RZ ;  /* 0x0000000509057227 */ /* 0x000fc600078e00ff */
[----:B------:R-:W3:Y:S01]  /*2210*/  LDC.64 R2, c[0x0][0xb28] ;  /* 0x0002ca00ff027b82 */ /* 0x000ee20000000a00 */
[----:B-1----:R-:W-:-:S04]  /*2220*/  IMAD.HI.U32 R22, R8, R6, RZ ;  /* 0x0000000608167227 */ /* 0x002fc800078e00ff */
[----:B------:R-:W-:Y:S01]  /*2230*/  IMAD.HI.U32 R23, R10, R6, RZ ;  /* 0x000000060a177227 */ /* 0x000fe200078e00ff */
[----:B------:R-:W-:Y:S02]  /*2240*/  SHF.R.U32.HI R22, RZ, R7, R22 ;  /* 0x00000007ff167219 */ /* 0x000fe40000011616 */
[-C--:B--2---:R-:W-:Y:S02]  /*2250*/  SHF.R.U32.HI R21, RZ, R14.reuse, R21 ;  /* 0x0000000eff157219 */ /* 0x084fe40000011615 */
[----:B------:R-:W-:Y:S02]  /*2260*/  SHF.R.U32.HI R5, RZ, R14, R5 ;  /* 0x0000000eff057219 */ /* 0x000fe40000011605 */
[----:B------:R-:W-:Y:S02]  /*2270*/  SEL R21, R0, R21, !P0 ;  /* 0x0000001500157207 */ /* 0x000fe40004000000 */
[----:B------:R-:W-:Y:S02]  /*2280*/  SHF.R.U32.HI R23, RZ, R7, R23 ;  /* 0x00000007ff177219 */ /* 0x000fe40000011617 */
[----:B----4-:R-:W-:-:S02]  /*2290*/  ISETP.NE.AND P1, PT, R15, 0x1, PT ;  /* 0x000000010f00780c */ /* 0x010fc40003f25270 */
[----:B------:R-:W-:Y:S02]  /*22a0*/  SEL R5, R9, R5, !P0 ;  /* 0x0000000509057207 */ /* 0x000fe40004000000 */
[----:B------:R-:W-:Y:S02]  /*22b0*/  SEL R22, R8, R22, !P1 ;  /* 0x0000001608167207 */ /* 0x000fe40004800000 */
[----:B------:R-:W-:Y:S01]  /*22c0*/  SEL R23, R10, R23, !P1 ;  /* 0x000000170a177207 */ /* 0x000fe20004800000 */
[----:B---3--:R-:W-:-:S04]  /*22d0*/  IMAD.HI.U32 R20, R21, R2, RZ ;  /* 0x0000000215147227 */ /* 0x008fc800078e00ff */
        /* <DEDUP_REMOVED lines=10> */
[----:B------:R-:W-:-:S04]  /*2380*/  @!P0 IMAD.HI.U32 R7, R23, R2, RZ ;  /* 0x0000000217078227 */ /* 0x000fc800078e00ff */
[----:B------:R-:W-:Y:S01]  /*2390*/  IMAD.MOV R2, RZ, RZ, -R6 ;  /* 0x000000ffff027224 */ /* 0x000fe200078e0a06 */
[----:B------:R-:W-:Y:S02]  /*23a0*/  @!P0 SHF.R.U32.HI R3, RZ, R3, R7 ;  /* 0x00000003ff038219 */ /* 0x000fe40000011607 */
[----:B------:R-:W-:Y:S01]  /*23b0*/  IADD3 R7, PT, PT, -R5, RZ, RZ ;  /* 0x000000ff05077210 */ /* 0x000fe20007ffe1ff */
[----:B------:R-:W-:Y:S01]  /*23c0*/  IMAD R2, R40, R2, R5 ;  /* 0x0000000228027224 */ /* 0x000fe200078e0205 */
        /* <DEDUP_REMOVED lines=10> */
.L_x_40:
[----:B------:R-:W1:Y:S02]  /*2470*/  LDCU UR8, c[0x0][0xb30] ;  /* 0x00016600ff0877ac */ /* 0x000e640008000800 */
[----:B-1----:R-:W-:-:S09]  /*2480*/  UISETP.NE.AND UP0, UPT, UR8, 0x1, UPT ;  /* 0x000000010800788c */ /* 0x002fd2000bf05270 */
[----:B------:R-:W-:Y:S05]  /*2490*/  BRA.U UP0, `(.L_x_41) ;  /* 0x0000000100407547 */ /* 0x000fea000b800000 */
[----:B------:R-:W1:Y:S08]  /*24a0*/  LDC.64 R4, c[0x0][0xb10] ;  /* 0x0002c400ff047b82 */ /* 0x000e700000000a00 */
[----:B------:R-:W2:Y:S08]  /*24b0*/  LDC.64 R2, c[0x0][0xb18] ;  /* 0x0002c600ff027b82 */ /* 0x000eb00000000a00 */
[----:B------:R-:W4:Y:S08]  /*24c0*/  LDC R6, c[0x0][0xb20] ;  /* 0x0002c800ff067b82 */ /* 0x000f300000000800 */
[----:B------:R-:W3:Y:S01]  /*24d0*/  LDC R7, c[0x0][0xb0c] ;  /* 0x0002c300ff077b82 */ /* 0x000ee20000000800 */
[----:B-1----:R-:W-:-:S05]  /*24e0*/  IMAD.HI.U32 R4, R10, R4, RZ ;  /* 0x000000040a047227 */ /* 0x002fca00078e00ff */
[----:B------:R-:W-:Y:S01]  /*24f0*/  SHF.R.U32.HI R4, RZ, R5, R4 ;  /* 0x00000005ff047219 */ /* 0x000fe20000011604 */
[----:B--2---:R-:W-:Y:S01]  /*2500*/  IMAD.HI.U32 R3, R9, R3, RZ ;  /* 0x0000000309037227 */ /* 0x004fe200078e00ff */
[----:B------:R-:W-:-:S04]  /*2510*/  ISETP.NE.AND P0, PT, R2, 0x1, PT ;  /* 0x000000010200780c */ /* 0x000fc80003f05270 */
[----:B----4-:R-:W-:-:S04]  /*2520*/  SHF.R.U32.HI R3, RZ, R6, R3 ;  /* 0x00000006ff037219 */ /* 0x010fc80000011603 */
[----:B------:R-:W-:Y:S02]  /*2530*/  SEL R3, R9, R3, !P0 ;  /* 0x0000000309037207 */ /* 0x000fe40004000000 */
[----:B---3--:R-:W-:-:S04]  /*2540*/  ISETP.NE.AND P1, PT, R7, 0x1, PT ;  /* 0x000000010700780c */ /* 0x008fc80003f25270 */
[----:B------:R-:W-:-:S05]  /*2550*/  SEL R4, R10, R4, !P1 ;  /* 0x000000040a047207 */ /* 0x000fca0004800000 */
[----:B------:R-:W-:Y:S02]  /*2560*/  IMAD.IADD R5, R3, 0x1, -R4 ;  /* 0x0000000103057824 */ /* 0x000fe400078e0a04 */
[----:B------:R-:W-:Y:S02]  /*2570*/  IMAD.IADD R3, R4, 0x1, -R3 ;  /* 0x0000000104037824 */ /* 0x000fe400078e0a03 */
[----:B------:R-:W-:Y:S02]  /*2580*/  IMAD R10, R5, R7, R10 ;  /* 0x00000007050a7224 */ /* 0x000fe400078e020a */
[----:B------:R-:W-:-:S07]  /*2590*/  IMAD R9, R3, R2, R9 ;  /* 0x0000000203097224 */ /* 0x000fce00078e0209 */
.L_x_41:
[----:B------:R-:W-:Y:S01]  /*25a0*/  VIADD R16, R16, 0x1 ;  /* 0x0000000110107836 */ /* 0x000fe20000000000 */
[----:B------:R-:W-:Y:S01]  /*25b0*/  PLOP3.LUT P1, PT, PT, PT, PT, 0x80, 0x8 ;  /* 0x000000000008781c */ /* 0x000fe20003f2f070 */
[----:B------:R-:W-:Y:S02]  /*25c0*/  IMAD.IADD R14, R10, 0x1, R95 ;  /* 0x000000010a0e7824 */ /* 0x000fe400078e025f */
[----:B------:R-:W-:Y:S01]  /*25d0*/  IMAD.IADD R15, R9, 0x1, R94 ;  /* 0x00000001090f7824 */ /* 0x000fe200078e025e */
[----:B------:R-:W-:-:S04]  /*25e0*/  ISETP.NE.AND P0, PT, R16, 0x2, PT ;  /* 0x000000021000780c */ /* 0x000fc80003f05270 */
[----:B------:R-:W-:Y:S02]  /*25f0*/  SEL R2, RZ, 0x1, P0 ;  /* 0x00000001ff027807 */ /* 0x000fe40000000000 */
[----:B------:R-:W-:Y:S02]  /*2600*/  SEL R16, R16, RZ, P0 ;  /* 0x000000ff10107207 */ /* 0x000fe40000000000 */
[----:B------:R-:W-:Y:S01]  /*2610*/  LOP3.LUT R13, R13, R2, RZ, 0x3c, !PT ;  /* 0x000000020d0d7212 */ /* 0x000fe200078e3cff */
[----:B------:R-:W-:Y:S06]  /*2620*/  @P2 BRA `(.L_x_42) ;  /* 0xfffffff000582947 */ /* 0x000fec000383ffff */
[----:B------:R-:W-:Y:S01]  /*2630*/  UIADD3 UR6, UPT, UPT, UR6, 0x28, URZ ;  /* 0x0000002806067890 */ /* 0x000fe2000fffe0ff */
[----:B------:R-:W-:-:S03]  /*2640*/  SHF.L.U32 R2, R17, 0x1f, RZ ;  /* 0x0000001f11027819 */ /* 0x000fc600000006ff */
[----:B------:R-:W-:-:S09]  /*2650*/  ULEA UR4, UR23, UR6, 0x3 ;  /* 0x0000000617047291 */ /* 0x000fd2000f8e18ff */
[----:B------:R-:W1:Y:S02]  /*2660*/  SYNCS.PHASECHK.TRANS64.TRYWAIT P0, [UR4], R2 ;  /* 0x00000002ff0075a7 */ /* 0x000e640008001104 */
[----:B-1----:R-:W-:Y:S05]  /*2670*/  @!P0 BRA `(.L_x_43) ;  /* 0x0000007400088947 */ /* 0x002fea0003800000 */
.L_x_149:
[----:B------:R-:W-:-:S04]  /*2680*/  UIADD3 UR5, UPT, UPT, UR23, 0x1, URZ ;  /* 0x0000000117057890 */ /* 0x000fc8000fffe0ff */
[----:B------:R-:W-:-:S04]  /*2690*/  UISETP.NE.AND UP0, UPT, UR5, 0x5, UPT ;  /* 0x000000050500788c */ /* 0x000fc8000bf05270 */
[----:B------:R-:W-:Y:S02]  /*26a0*/  USEL UR7, URZ, 0x1, UP0 ;  /* 0x00000001ff077887 */ /* 0x000fe40008000000 */
[----:B------:R-:W-:-:S04]  /*26b0*/  USEL UR5, UR5, URZ, UP0 ;  /* 0x000000ff05057287 */ /* 0x000fc80008000000 */
[----:B------:R-:W-:Y:S01]  /*26c0*/  ULEA UR4, UR5, UR6, 0x3 ;  /* 0x0000000605047291 */ /* 0x000fe2000f8e18ff */
[----:B-1----:R-:W-:-:S04]  /*26d0*/  LOP3.LUT R2, R17, UR7, RZ, 0x3c, !PT ;  /* 0x0000000711027c12 */ /* 0x002fc8000f8e3cff */
[----:B------:R-:W-:-:S04]  /*26e0*/  SHF.L.U32 R3, R2, 0x1f, RZ ;  /* 0x0000001f02037819 */ /* 0x000fc800000006ff */
[----:B------:R-:W1:Y:S02]  /*26f0*/  SYNCS.PHASECHK.TRANS64.TRYWAIT P0, [UR4], R3 ;  /* 0x00000003ff0075a7 */ /* 0x000e640008001104 */
[----:B-1----:R-:W-:Y:S05]  /*2700*/  @!P0 BRA `(.L_x_44) ;  /* 0x0000007000fc8947 */ /* 0x002fea0003800000 */
.L_x_151:
[----:B------:R-:W-:-:S04]  /*2710*/  UIADD3 UR5, UPT, UPT, UR5, 0x1, URZ ;  /* 0x0000000105057890 */ /* 0x000fc8000fffe0ff */
[----:B------:R-:W-:-:S04]  /*2720*/  UISETP.NE.AND UP0, UPT, UR5, 0x5, UPT ;  /* 0x000000050500788c */ /* 0x000fc8000bf05270 */
[----:B------:R-:W-:Y:S02]  /*2730*/  USEL UR7, URZ, 0x1, UP0 ;  /* 0x00000001ff077887 */ /* 0x000fe40008000000 */
[----:B------:R-:W-:-:S04]  /*2740*/  USEL UR5, UR5, URZ, UP0 ;  /* 0x000000ff05057287 */ /* 0x000fc80008000000 */
[----:B------:R-:W-:Y:S01]  /*2750*/  ULEA UR4, UR5, UR6, 0x3 ;  /* 0x0000000605047291 */ /* 0x000fe2000f8e18ff */
[----:B------:R-:W-:-:S04]  /*2760*/  LOP3.LUT R2, R2, UR7, RZ, 0x3c, !PT ;  /* 0x0000000702027c12 */ /* 0x000fc8000f8e3cff */
[----:B-1----:R-:W-:-:S04]  /*2770*/  SHF.L.U32 R3, R2, 0x1f, RZ ;  /* 0x0000001f02037819 */ /* 0x002fc800000006ff */
[----:B------:R-:W1:Y:S02]  /*2780*/  SYNCS.PHASECHK.TRANS64.TRYWAIT P0, [UR4], R3 ;  /* 0x00000003ff0075a7 */ /* 0x000e640008001104 */
[----:B-1----:R-:W-:Y:S05]  /*2790*/  @!P0 BRA `(.L_x_45) ;  /* 0x0000007000f08947 */ /* 0x002fea0003800000 */
.L_x_153:
        /* <DEDUP_REMOVED lines=9> */
.L_x_155:
[----:B------:R-:W-:-:S04]  /*2830*/  UIADD3 UR5, UPT, UPT, UR5, 0x1, URZ ;  /* 0x0000000105057890 */ /* 0x000fc8000fffe0ff */
[----:B------:R-:W-:-:S04]  /*2840*/  UISETP.NE.AND UP0, UPT, UR5, 0x5, UPT ;  /* 0x000000050500788c */ /* 0x000fc8000bf05270 */
[----:B------:R-:W-:Y:S02]  /*2850*/  USEL UR4, URZ, 0x1, UP0 ;  /* 0x00000001ff047887 */ /* 0x000fe40008000000 */
[----:B------:R-:W-:-:S04]  /*2860*/  USEL UR5, UR5, URZ, UP0 ;  /* 0x000000ff05057287 */ /* 0x000fc80008000000 */
[----:B------:R-:W-:Y:S01]  /*2870*/  ULEA UR5, UR5, UR6, 0x3 ;  /* 0x0000000605057291 */ /* 0x000fe2000f8e18ff */
[----:B------:R-:W-:-:S04]  /*2880*/  LOP3.LUT R2, R2, UR4, RZ, 0x3c, !PT ;  /* 0x0000000402027c12 */ /* 0x000fc8000f8e3cff */
[----:B------:R-:W-:Y:S01]  /*2890*/  SHF.L.U32 R2, R2, 0x1f, RZ ;  /* 0x0000001f02027819 */ /* 0x000fe200000006ff */
[----:B-1-3--:R-:W-:-:S07]  /*28a0*/  IMAD.U32 R0, RZ, RZ, UR5 ;  /* 0x00000005ff007e24 */ /* 0x00afce000f8e00ff */
.L_x_47:
[----:B-1----:R1:W2:Y:S02]  /*28b0*/  SYNCS.PHASECHK.TRANS64.TRYWAIT P0, [R0+URZ], R2 ;  /* 0x00000002000075a7 */ /* 0x0022a400080011ff */
[----:B--2---:R-:W-:Y:S05]  /*28c0*/  @!P0 NANOSLEEP.SYNCS 0x989680 ;  /* 0x009896800000895d */ /* 0x004fea0003900000 */
[----:B------:R-:W2:Y:S02]  /*28d0*/  @!P0 SYNCS.PHASECHK.TRANS64 P0, [R0+URZ], R2 ;  /* 0x00000002000085a7 */ /* 0x000ea400080010ff */
[----:B--2---:R-:W-:Y:S05]  /*28e0*/  @P0 EXIT ;  /* 0x000000000000094d */ /* 0x004fea0003800000 */
[----:B------:R-:W-:Y:S05]  /*28f0*/  BRA `(.L_x_47) ;  /* 0xfffffffc00ec7947 */ /* 0x000fea000383ffff */
.L_x_22:
[----:B------:R-:W-:-:S04]  /*2900*/  UISETP.NE.AND UP1, UPT, UR37, URZ, UPT ;  /* 0x000000ff2500728c */ /* 0x000fc8000bf25270 */
[----:B------:R-:W-:-:S09]  /*2910*/  UISETP.NE.OR UP1, UPT, UR10, 0x1, UP1 ;  /* 0x000000010a00788c */ /* 0x000fd20008f25670 */
[----:B------:R-:W-:Y:S05]  /*2920*/  BRA.U UP1, `(.L_x_48) ;  /* 0x00000005014c7547 */ /* 0x000fea000b800000 */
[----:B------:R-:W-:Y:S01]  /*2930*/  HFMA2 R11, -RZ, RZ, 0, 0 ;  /* 0x00000000ff0b7431 */ /* 0x000fe200000001ff */
[----:B------:R-:W-:Y:S01]  /*2940*/  ISETP.GE.U32.AND P2, PT, R10, 0x2, PT ;  /* 0x000000020a00780c */ /* 0x000fe20003f46070 */
[----:B------:R-:W-:Y:S01]  /*2950*/  IMAD.MOV.U32 R12, RZ, RZ, 0x1 ;  /* 0x00000001ff0c7424 */ /* 0x000fe200078e00ff */
[----:B------:R-:W-:Y:S01]  /*2960*/  CS2R R8, SRZ ;  /* 0x0000000000087805 */ /* 0x000fe2000001ff00 */
[----:B------:R-:W-:Y:S01]  /*2970*/  IMAD.MOV.U32 R3, RZ, RZ, RZ ;  /* 0x000000ffff037224 */ /* 0x000fe200078e00ff */
[----:B------:R-:W-:Y:S01]  /*2980*/  UMOV UR4, 0x400 ;  /* 0x0000040000047882 */ /* 0x000fe20000000000 */
[----:B------:R-:W-:Y:S01]  /*2990*/  UMOV UR6, URZ ;  /* 0x000000ff00067c82 */ /* 0x000fe20008000000 */
[----:B------:R-:W-:-:S12]  /*29a0*/  ULEA UR37, UR37, UR4, 0x18 ;  /* 0x0000000425257291 */ /* 0x000fd8000f8ec0ff */
.L_x_52:
[----:B------:R-:W-:Y:S02]  /*29b0*/  LEA R0, R3, UR37, 0x3 ;  /* 0x0000002503007c11 */ /* 0x000fe4000f8e18ff */
[----:B------:R-:W-:-:S03]  /*29c0*/  SHF.L.U32 R4, R8, 0x1f, RZ ;  /* 0x0000001f08047819 */ /* 0x000fc600000006ff */
[----:B------:R-:W-:Y:S01]  /*29d0*/  VIADD R5, R0, 0x110 ;  /* 0x0000011000057836 */ /* 0x000fe20000000000 */
[----:B------:R-:W1:Y:S02]  /*29e0*/  SYNCS.PHASECHK.TRANS64.TRYWAIT P0, [R0+URZ+0x100], R4 ;  /* 0x00010004000075a7 */ /* 0x000e6400080011ff */
[----:B-1----:R-:W-:Y:S05]  /*29f0*/  @!P0 BRA `(.L_x_49) ;  /* 0x0000007000888947 */ /* 0x002fea0003800000 */
.L_x_156:
[----:B------:R-:W-:Y:S01]  /*2a00*/  ULEA UR5, UR6, UR37, 0x3 ;  /* 0x0000002506057291 */ /* 0x000fe2000f8e18ff */
[----:B-1----:R-:W-:Y:S01]  /*2a10*/  PRMT R0, RZ, 0x654, R5 ;  /* 0x00000654ff007816 */ /* 0x002fe20000000005 */
[----:B------:R-:W-:Y:S01]  /*2a20*/  @!P2 IMAD.MOV.U32 R4, RZ, RZ, 0x10 ;  /* 0x00000010ff04a424 */ /* 0x000fe200078e00ff */
[----:B------:R-:W-:Y:S01]  /*2a30*/  SHF.L.U32 R5, R12, 0x1f, RZ ;  /* 0x0000001f0c057819 */ /* 0x000fe200000006ff */
[----:B------:R-:W-:Y:S01]  /*2a40*/  UIADD3 UR4, UPT, UPT, UR5, 0xa0, URZ ;  /* 0x000000a005047890 */ /* 0x000fe2000fffe0ff */
[----:B------:R1:W-:Y:S05]  /*2a50*/  SYNCS.ARRIVE.TRANS64.RED.A1T0 RZ, [R0+URZ], RZ ;  /* 0x000000ff00ff79a7 */ /* 0x0003ea00081004ff */
[----:B------:R-:W-:Y:S01]  /*2a60*/  IMAD.U32 R6, RZ, RZ, UR4 ;  /* 0x00000004ff067e24 */ /* 0x000fe2000f8e00ff */
[----:B------:R-:W2:Y:S04]  /*2a70*/  SYNCS.PHASECHK.TRANS64.TRYWAIT P0, [UR5+0xb0], R5 ;  /* 0x0000b005ff0075a7 */ /* 0x000ea80008001105 */
[----:B------:R-:W-:Y:S01]  /*2a80*/  PRMT R6, R10, 0x654, R6 ;  /* 0x000006540a067816 */ /* 0x000fe20000000006 */
[----:B-12---:R-:W-:Y:S06]  /*2a90*/  @!P0 BRA `(.L_x_50) ;  /* 0x0000007000748947 */ /* 0x006fec0003800000 */
.L_x_158:
[----:B------:R-:W-:Y:S01]  /*2aa0*/  ULEA UR4, UR6, UR37, 0x4 ;  /* 0x0000002506047291 */ /* 0x000fe2000f8e20ff */
[----:B------:R-:W-:Y:S01]  /*2ab0*/  SEL R2, R6, R2, !P2 ;  /* 0x0000000206027207 */ /* 0x000fe20005000000 */
[----:B------:R-:W-:Y:S01]  /*2ac0*/  UIADD3 UR5, UPT, UPT, UR5, 0xa0, URZ ;  /* 0x000000a005057890 */ /* 0x000fe2000fffe0ff */
[----:B-1----:R-:W-:Y:S01]  /*2ad0*/  LEA R0, R11, UR37, 0x3 ;  /* 0x000000250b007c11 */ /* 0x002fe2000f8e18ff */
[----:B------:R-:W-:Y:S01]  /*2ae0*/  UIADD3 UR4, UPT, UPT, UR4, 0x130, URZ ;  /* 0x0000013004047890 */ /* 0x000fe2000fffe0ff */
[----:B------:R1:W-:Y:S01]  /*2af0*/  @!P2 SYNCS.ARRIVE.TRANS64.RED RZ, [R2+URZ], R4 ;  /* 0x0000000402ffa9a7 */ /* 0x0003e200080004ff */
[----:B------:R-:W-:Y:S01]  /*2b00*/  UIADD3 UR6, UPT, UPT, UR6, 0x1, URZ ;  /* 0x0000000106067890 */ /* 0x000fe2000fffe0ff */
[----:B------:R-:W-:-:S03]  /*2b10*/  VIADD R3, R3, 0x1 ;  /* 0x0000000103037836 */ /* 0x000fc60000000000 */
[----:B------:R-:W-:Y:S02]  /*2b20*/  UISETP.NE.AND UP0, UPT, UR6, 0x2, UPT ;  /* 0x000000020600788c */ /* 0x000fe4000bf05270 */
[----:B------:R-:W-:Y:S01]  /*2b30*/  ISETP.NE.AND P0, PT, R3, 0x2, PT ;  /* 0x000000020300780c */ /* 0x000fe20003f05270 */
[----:B------:R-:W-:Y:S06]  /*2b40*/  UGETNEXTWORKID.BROADCAST [UR4], [UR5] ;  /* 0x00000000040073ca */ /* 0x000fec0008000100 */
[----:B------:R-:W-:Y:S02]  /*2b50*/  USEL UR4, URZ, 0x1, UP0 ;  /* 0x00000001ff047887 */ /* 0x000fe40008000000 */
[----:B------:R-:W-:-:S04]  /*2b60*/  USEL UR6, UR6, URZ, UP0 ;  /* 0x000000ff06067287 */ /* 0x000fc80008000000 */
[----:B------:R-:W-:Y:S02]  /*2b70*/  LOP3.LUT R12, R12, UR4, RZ, 0x3c, !PT ;  /* 0x000000040c0c7c12 */ /* 0x000fe4000f8e3cff */
[----:B-1----:R-:W-:-:S04]  /*2b80*/  SHF.L.U32 R4, R9, 0x1f, RZ ;  /* 0x0000001f09047819 */ /* 0x002fc800000006ff */
[----:B------:R-:W1:Y:S02]  /*2b90*/  SYNCS.PHASECHK.TRANS64.TRYWAIT P1, [R0+URZ+0xa0], R4 ;  /* 0x0000a004000075a7 */ /* 0x000e6400080211ff */
[----:B-1----:R-:W-:Y:S05]  /*2ba0*/  @!P1 BRA `(.L_x_51) ;  /* 0x0000007000489947 */ /* 0x002fea0003800000 */
.L_x_159:
[----:B-1----:R-:W-:Y:S01]  /*2bb0*/  LEA R4, R11, UR37, 0x4 ;  /* 0x000000250b047c11 */ /* 0x002fe2000f8e20ff */
[----:B------:R-:W-:Y:S01]  /*2bc0*/  VIADD R0, R0, 0xb0 ;  /* 0x000000b000007836 */ /* 0x000fe20000000000 */
[----:B------:R-:W-:Y:S01]  /*2bd0*/  SEL R3, R3, RZ, P0 ;  /* 0x000000ff03037207 */ /* 0x000fe20000000000 */
[----:B------:R-:W-:-:S03]  /*2be0*/  VIADD R11, R11, 0x1 ;  /* 0x000000010b0b7836 */ /* 0x000fc60000000000 */
[----:B------:R-:W1:Y:S01]  /*2bf0*/  LDS.128 R4, [R4+0x130] ;  /* 0x0001300004047984 */ /* 0x000e620000000c00 */
[----:B------:R-:W-:Y:S02]  /*2c00*/  PRMT R0, RZ, 0x654, R0 ;  /* 0x00000654ff007816 */ /* 0x000fe40000000000 */
[C---:B------:R-:W-:Y:S01]  /*2c10*/  ISETP.NE.AND P1, PT, R11.reuse, 0x2, PT ;  /* 0x000000020b00780c */ /* 0x040fe20003f25270 */
[----:B------:R-:W-:Y:S01]  /*2c20*/  @!PT LDS RZ, [RZ] ;  /* 0x00000000fffff984 */ /* 0x000fe20000000800 */
[----:B------:R-:W-:Y:S01]  /*2c30*/  @!PT LDS RZ, [RZ] ;  /* 0x00000000fffff984 */ /* 0x000fe20000000800 */
[----:B------:R-:W-:Y:S01]  /*2c40*/  @!PT LDS RZ, [RZ] ;  /* 0x00000000fffff984 */ /* 0x000fe20000000800 */
[----:B------:R-:W-:Y:S01]  /*2c50*/  @!PT LDS RZ, [RZ] ;  /* 0x00000000fffff984 */ /* 0x000fe20000000800 */
[----:B------:R2:W-:Y:S06]  /*2c60*/  MEMBAR.ALL.CTA ;  /* 0x0000000000007992 */ /* 0x0005ec0000008000 */
[----:B--2---:R-:W2:Y:S01]  /*2c70*/  FENCE.VIEW.ASYNC.S ;  /* 0x00000000000073c6 */ /* 0x004ea20000000000 */
[----:B------:R-:W-:Y:S01]  /*2c80*/  SEL R11, R11, RZ, P1 ;  /* 0x000000ff0b0b7207 */ /* 0x000fe20000800000 */
[----:B--2---:R2:W-:Y:S01]  /*2c90*/  SYNCS.ARRIVE.TRANS64.RED.A1T0 RZ, [R0+URZ], RZ ;  /* 0x000000ff00ff79a7 */ /* 0x0045e200081004ff */
[----:B-1----:R-:W-:-:S02]  /*2ca0*/  LOP3.LUT P3, RZ, R6, 0x1, RZ, 0xc0, !PT ;  /* 0x0000000106ff7812 */ /* 0x002fc4000786c0ff */
[----:B------:R-:W-:-:S04]  /*2cb0*/  SEL R4, RZ, 0x1, P1 ;  /* 0x00000001ff047807 */ /* 0x000fc80000800000 */
[----:B------:R-:W-:Y:S02]  /*2cc0*/  LOP3.LUT R9, R9, R4, RZ, 0x3c, !PT ;  /* 0x0000000409097212 */ /* 0x000fe400078e3cff */
[----:B--2---:R-:W-:-:S04]  /*2cd0*/  SEL R0, RZ, 0x1, P0 ;  /* 0x00000001ff007807 */ /* 0x004fc80000000000 */
[----:B------:R-:W-:Y:S01]  /*2ce0*/  LOP3.LUT R8, R8, R0, RZ, 0x3c, !PT ;  /* 0x0000000008087212 */ /* 0x000fe200078e3cff */
[----:B------:R-:W-:Y:S06]  /*2cf0*/  @P3 BRA `(.L_x_52) ;  /* 0xfffffffc002c3947 */ /* 0x000fec000383ffff */
[----:B------:R-:W-:Y:S01]  /*2d00*/  ULEA UR5, UR6, UR37, 0x3 ;  /* 0x0000002506057291 */ /* 0x000fe2000f8e18ff */
[----:B------:R-:W-:-:S08]  /*2d10*/  SHF.L.U32 R2, R12, 0x1f, RZ ;  /* 0x0000001f0c027819 */ /* 0x000fd000000006ff */
[----:B------:R-:W1:Y:S02]  /*2d20*/  SYNCS.PHASECHK.TRANS64 P0, [UR5+0xb0], R2 ;  /* 0x0000b002ff0075a7 */ /* 0x000e640008001005 */
[----:B-1----:R-:W-:Y:S05]  /*2d30*/  @P0 BRA `(.L_x_53) ;  /* 0x0000000000080947 */ /* 0x002fea0003800000 */
[----:B------:R-:W1:Y:S02]  /*2d40*/  SYNCS.PHASECHK.TRANS64.TRYWAIT P0, [UR5+0xb0], R2 ;  /* 0x0000b002ff0075a7 */ /* 0x000e640008001105 */
[----:B-1----:R-:W-:Y:S05]  /*2d50*/  @!P0 BRA `(.L_x_54) ;  /* 0x0000006c00f08947 */ /* 0x002fea0003800000 */
.L_x_53:
[----:B------:R-:W-:-:S04]  /*2d60*/  UIADD3 UR4, UPT, UPT, UR6, 0x1, URZ ;  /* 0x0000000106047890 */ /* 0x000fc8000fffe0ff */
[----:B------:R-:W-:-:S04]  /*2d70*/  UISETP.NE.AND UP0, UPT, UR4, 0x2, UPT ;  /* 0x000000020400788c */ /* 0x000fc8000bf05270 */
[----:B------:R-:W-:Y:S02]  /*2d80*/  USEL UR7, URZ, 0x1, UP0 ;  /* 0x00000001ff077887 */ /* 0x000fe40008000000 */
[----:B------:R-:W-:-:S04]  /*2d90*/  USEL UR4, UR4, URZ, UP0 ;  /* 0x000000ff04047287 */ /* 0x000fc80008000000 */
[----:B------:R-:W-:Y:S01]  /*2da0*/  ULEA UR4, UR4, UR37, 0x3 ;  /* 0x0000002504047291 */ /* 0x000fe2000f8e18ff */
[----:B-1----:R-:W-:-:S04]  /*2db0*/  LOP3.LUT R2, R12, UR7, RZ, 0x3c, !PT ;  /* 0x000000070c027c12 */ /* 0x002fc8000f8e3cff */
[----:B------:R-:W-:-:S04]  /*2dc0*/  SHF.L.U32 R0, R2, 0x1f, RZ ;  /* 0x0000001f02007819 */ /* 0x000fc800000006ff */
[----:B------:R-:W1:Y:S02]  /*2dd0*/  SYNCS.PHASECHK.TRANS64 P0, [UR4+0xb0], R0 ;  /* 0x0000b000ff0075a7 */ /* 0x000e640008001004 */
[----:B-1----:R-:W-:Y:S05]  /*2de0*/  @P0 EXIT ;  /* 0x000000000000094d */ /* 0x002fea0003800000 */
[----:B------:R-:W-:Y:S02]  /*2df0*/  SHF.L.U32 R2, R2, 0x1f, RZ ;  /* 0x0000001f02027819 */ /* 0x000fe400000006ff */
[----:B------:R-:W-:-:S07]  /*2e00*/  MOV R0, UR4 ;  /* 0x0000000400007c02 */ /* 0x000fce0008000f00 */
.L_x_55:
[----:B-1----:R1:W2:Y:S02]  /*2e10*/  SYNCS.PHASECHK.TRANS64.TRYWAIT P0, [R0+URZ+0xb0], R2 ;  /* 0x0000b002000075a7 */ /* 0x0022a400080011ff */
[----:B--2---:R-:W-:Y:S05]  /*2e20*/  @!P0 NANOSLEEP.SYNCS 0x989680 ;  /* 0x009896800000895d */ /* 0x004fea0003900000 */
[----:B------:R-:W2:Y:S02]  /*2e30*/  @!P0 SYNCS.PHASECHK.TRANS64 P0, [R0+URZ+0xb0], R2 ;  /* 0x0000b002000085a7 */ /* 0x000ea400080010ff */
[----:B--2---:R-:W-:Y:S05]  /*2e40*/  @P0 EXIT ;  /* 0x000000000000094d */ /* 0x004fea0003800000 */
[----:B------:R-:W-:Y:S05]  /*2e50*/  BRA `(.L_x_55) ;  /* 0xfffffffc00ec7947 */ /* 0x000fea000383ffff */
.L_x_48:
[----:B------:R-:W-:Y:S05]  /*2e60*/  BRA.U UP4, `(.L_x_56) ;  /* 0x0000001104847547 */ /* 0x000fea000b800000 */
[----:B------:R-:W-:Y:S01]  /*2e70*/  UMOV UR6, 0x40 ;  /* 0x0000004000067882 */ /* 0x000fe20000000000 */
[----:B------:R-:W-:Y:S01]  /*2e80*/  NOP ;  /* 0x0000000000007918 */ /* 0x000fe20000000000 */
[----:B------:R-:W-:Y:S01]  /*2e90*/  ULEA UR6, UR37, UR6, 0x18 ;  /* 0x0000000625067291 */ /* 0x000fe2000f8ec0ff */
[----:B------:R-:W-:Y:S02]  /*2ea0*/  UMOV UR7, 0x400 ;  /* 0x0000040000077882 */ /* 0x000fe40000000000 */
[----:B------:R-:W-:-:S06]  /*2eb0*/  ULEA UR37, UR37, UR7, 0x18 ;  /* 0x0000000725257291 */ /* 0x000fcc000f8ec0ff */
[----:B------:R-:W1:Y:S02]  /*2ec0*/  LDS.U8 R2, [UR6+0x1c] ;  /* 0x00001c06ff027984 */ /* 0x000e640008000000 */
[----:B-1----:R-:W-:-:S13]  /*2ed0*/  ISETP.NE.AND P0, PT, R2, RZ, PT ;  /* 0x000000ff0200720c */ /* 0x002fda0003f05270 */
[----:B------:R-:W-:Y:S05]  /*2ee0*/  @P0 BRA `(.L_x_57) ;  /* 0x0000000400080947 */ /* 0x000fea0003800000 */
[----:B------:R-:W-:Y:S02]  /*2ef0*/  UISETP.NE.U32.AND UP0, UPT, UR5, 0x1, UPT ;  /* 0x000000010500788c */ /* 0x000fe4000bf05070 */
[----:B------:R-:W-:-:S07]  /*2f00*/  UIADD3 UR8, UPT, UPT, UR6, 0x8, URZ ;  /* 0x0000000806087890 */ /* 0x000fce000fffe0ff */
[----:B------:R-:W-:Y:S05]  /*2f10*/  BRA.U !UP0, `(.L_x_58) ;  /* 0x00000001089c7547 */ /* 0x000fea000b800000 */
[----:B------:R-:W-:Y:S01]  /*2f20*/  ELECT P0, URZ, PT ;  /* 0x0000000000ff782f */ /* 0x000fe20003800000 */
[----:B------:R-:W-:-:S12]  /*2f30*/  BSSY B0, `(.L_x_58) ;  /* 0x0000025000007945 */ /* 0x000fd80003800000 */
[----:B------:R-:W-:Y:S05]  /*2f40*/  @!P0 BRA `(.L_x_59) ;  /* 0x00000000008c8947 */ /* 0x000fea0003800000 */
[----:B------:R-:W-:-:S05]  /*2f50*/  UMOV UR7, 0x10 ;  /* 0x0000001000077882 */ /* 0x000fca0000000000 */
[----:B------:R-:W-:Y:S04]  /*2f60*/  DEPBAR.LE SB1, 0x36 ;  /* 0x00009d800000791a */ /* 0x000fe80000000000 */
[----:B------:R-:W1:Y:S02]  /*2f70*/  UTCATOMSWS.2CTA.FIND_AND_SET.ALIGN UP1, UR7, UR7 ;  /* 0x00000007000775e3 */ /* 0x000e640008220800 */
[----:B-1----:R-:W-:Y:S01]  /*2f80*/  MOV R10, UR7 ;  /* 0x00000007000a7c02 */ /* 0x002fe20008000f00 */
[----:B------:R-:W-:Y:S06]  /*2f90*/  BRA.U UP1, `(.L_x_60) ;  /* 0x0000000101187547 */ /* 0x000fec000b800000 */
.L_x_61:
[----:B------:R-:W-:Y:S05]  /*2fa0*/  NANOSLEEP 0x64 ;  /* 0x000000640000795d */ /* 0x000fea0003800000 */
[----:B------:R-:W-:-:S05]  /*2fb0*/  UMOV UR7, 0x10 ;  /* 0x0000001000077882 */ /* 0x000fca0000000000 */
[----:B------:R-:W-:Y:S04]  /*2fc0*/  DEPBAR.LE SB1, 0x36 ;  /* 0x00009d800000791a */ /* 0x000fe80000000000 */
[----:B------:R-:W1:Y:S02]  /*2fd0*/  UTCATOMSWS.2CTA.FIND_AND_SET.ALIGN UP1, UR7, UR7 ;  /* 0x00000007000775e3 */ /* 0x000e640008220800 */
[----:B-1----:R-:W-:Y:S01]  /*2fe0*/  MOV R10, UR7 ;  /* 0x00000007000a7c02 */ /* 0x002fe20008000f00 */
[----:B------:R-:W-:Y:S05]  /*2ff0*/  BRA.U !UP1, `(.L_x_61) ;  /* 0xfffffffd09e87547 */ /* 0x000fea000b83ffff */
.L_x_60:
[----:B------:R-:W1:Y:S01]  /*3000*/  LDS R5, [UR6+0x10] ;  /* 0x00001006ff057984 */ /* 0x000e620008000800 */
[----:B------:R-:W-:Y:S01]  /*3010*/  IMAD.U32 R3, RZ, RZ, UR37 ;  /* 0x00000025ff037e24 */ /* 0x000fe2000f8e00ff */
[----:B------:R-:W-:-:S03]  /*3020*/  MOV R2, UR4 ;  /* 0x0000000400027c02 */ /* 0x000fc60008000f00 */
[----:B------:R-:W-:Y:S01]  /*3030*/  VIADD R3, R3, 0x150 ;  /* 0x0000015003037836 */ /* 0x000fe20000000000 */
[----:B-1----:R-:W-:-:S04]  /*3040*/  SHF.L.U32 R5, R5, 0x1f, RZ ;  /* 0x0000001f05057819 */ /* 0x002fc800000006ff */
[----:B------:R-:W1:Y:S02]  /*3050*/  SYNCS.PHASECHK.TRANS64.TRYWAIT P0, [UR6+0x8], R5 ;  /* 0x00000805ff0075a7 */ /* 0x000e640008001106 */
[----:B-1----:R-:W-:Y:S05]  /*3060*/  @P0 BRA `(.L_x_62) ;  /* 0x0000000000080947 */ /* 0x002fea0003800000 */
[----:B------:R-:W1:Y:S02]  /*3070*/  SYNCS.PHASECHK.TRANS64.TRYWAIT P0, [UR6+0x8], R5 ;  /* 0x00000805ff0075a7 */ /* 0x000e640008001106 */
[----:B-1----:R-:W-:Y:S05]  /*3080*/  @!P0 BRA `(.L_x_63) ;  /* 0x0000006c003c8947 */ /* 0x002fea0003800000 */
.L_x_62:
[----:B-1----:R-:W-:Y:S01]  /*3090*/  HFMA2 R4, -RZ, RZ, 0, 5.9604644775390625e-08 ;  /* 0x00000001ff047431 */ /* 0x002fe200000001ff */
[----:B------:R-:W-:Y:S01]  /*30a0*/  UPRMT UR7, UR4, 0x654, UR8 ;  /* 0x0000065404077896 */ /* 0x000fe20008000008 */
[----:B------:R-:W-:Y:S01]  /*30b0*/  IMAD.MOV.U32 R7, RZ, RZ, 0xffff ;  /* 0x0000ffffff077424 */ /* 0x000fe200078e00ff */
[----:B------:R-:W-:Y:S01]  /*30c0*/  PRMT R2, R2, 0x654, R3 ;  /* 0x0000065402027816 */ /* 0x000fe20000000003 */
[----:B------:R-:W-:Y:S02]  /*30d0*/  IMAD.MOV.U32 R5, RZ, RZ, 0x4 ;  /* 0x00000004ff057424 */ /* 0x000fe400078e00ff */
[----:B------:R-:W-:Y:S01]  /*30e0*/  IMAD.SHL.U32 R9, R10, 0x20, RZ ;  /* 0x000000200a097824 */ /* 0x000fe200078e00ff */
[----:B------:R-:W-:Y:S02]  /*30f0*/  MOV R3, UR7 ;  /* 0x0000000700037c02 */ /* 0x000fe40008000f00 */
[-C--:B------:R-:W-:Y:S01]  /*3100*/  SHF.L.U32 R7, R7, R10.reuse, RZ ;  /* 0x0000000a07077219 */ /* 0x080fe200000006ff */
[----:B------:R1:W-:Y:S01]  /*3110*/  SYNCS.ARRIVE.TRANS64.RED RZ, [UR7], R5 ;  /* 0x00000005ffff79a7 */ /* 0x0003e20008000407 */
[----:B------:R-:W-:Y:S01]  /*3120*/  SHF.L.U32 R6, R4, R10, RZ ;  /* 0x0000000a04067219 */ /* 0x000fe200000006ff */
[----:B------:R1:W-:Y:S04]  /*3130*/  STS [UR37+0x150], R9 ;  /* 0x00015009ff007988 */ /* 0x0003e80008000825 */
[----:B------:R1:W-:Y:S04]  /*3140*/  STAS [R2.64], R10 ;  /* 0x0000000a02007dbd */ /* 0x0003e8000c0008ff */
[----:B------:R1:W-:Y:S04]  /*3150*/  ATOMS.OR RZ, [UR6+0x14], R7 ;  /* 0x00001407ffff798c */ /* 0x0003e8000b000006 */
[----:B------:R1:W-:Y:S04]  /*3160*/  ATOMS.OR RZ, [UR6+0x18], R6 ;  /* 0x00001806ffff798c */ /* 0x0003e8000b000006 */
[----:B------:R1:W-:Y:S02]  /*3170*/  ATOMS.XOR RZ, [UR6+0x10], R4 ;  /* 0x00001004ffff798c */ /* 0x0003e4000b800006 */
.L_x_59:
[----:B------:R-:W-:Y:S05]  /*3180*/  BSYNC B0 ;  /* 0x0000000000007941 */ /* 0x000fea0003800000 */
.L_x_58:
[----:B------:R-:W-:Y:S05]  /*3190*/  BRA.U UP0, `(.L_x_64) ;  /* 0x00000001006c7547 */ /* 0x000fea000b800000 */
[----:B------:R-:W-:-:S03]  /*31a0*/  UMOV UR7, 0xffffffff ;  /* 0xffffffff00077882 */ /* 0x000fc60000000000 */
[----:B------:R-:W-:Y:S05]  /*31b0*/  BRA.DIV UR7, `(.L_x_65) ;  /* 0x0000006e07087947 */ /* 0x000fea000b800000 */
[----:B------:R-:W-:-:S13]  /*31c0*/  ELECT P6, URZ, PT ;  /* 0x0000000000ff782f */ /* 0x000fda00038c0000 */
.L_x_163:
[----:B------:R-:W-:Y:S05]  /*31d0*/  @!P6 BRA `(.L_x_64) ;  /* 0x00000000005ce947 */ /* 0x000fea0003800000 */
[----:B-1----:R-:W1:Y:S02]  /*31e0*/  LDS R3, [UR6+0x10] ;  /* 0x00001006ff037984 */ /* 0x002e640008000800 */
[----:B-1----:R-:W-:-:S04]  /*31f0*/  SHF.L.U32 R3, R3, 0x1f, RZ ;  /* 0x0000001f03037819 */ /* 0x002fc800000006ff */
[----:B------:R-:W1:Y:S02]  /*3200*/  SYNCS.PHASECHK.TRANS64.TRYWAIT P0, [UR6+0x8], R3 ;  /* 0x00000803ff0075a7 */ /* 0x000e640008001106 */
[----:B-1----:R-:W-:Y:S05]  /*3210*/  @P0 BRA `(.L_x_66) ;  /* 0x0000000000080947 */ /* 0x002fea0003800000 */
[----:B------:R-:W1:Y:S02]  /*3220*/  SYNCS.PHASECHK.TRANS64.TRYWAIT P0, [UR6+0x8], R3 ;  /* 0x00000803ff0075a7 */ /* 0x000e640008001106 */
[----:B-1----:R-:W-:Y:S05]  /*3230*/  @!P0 BRA `(.L_x_67) ;  /* 0x0000006c00088947 */ /* 0x002fea0003800000 */
.L_x_66:
[----:B------:R-:W2:Y:S01]  /*3240*/  LDS R5, [UR37+0x150] ;  /* 0x00015025ff057984 */ /* 0x000ea20008000800 */
[----:B-1----:R-:W-:Y:S02]  /*3250*/  HFMA2 R2, -RZ, RZ, 0, 5.9604644775390625e-08 ;  /* 0x00000001ff027431 */ /* 0x002fe400000001ff */
[----:B------:R-:W-:Y:S01]  /*3260*/  IMAD.MOV.U32 R3, RZ, RZ, 0xffff ;  /* 0x0000ffffff037424 */ /* 0x000fe200078e00ff */
[----:B------:R-:W-:Y:S01]  /*3270*/  UPRMT UR7, UR4, 0x654, UR8 ;  /* 0x0000065404077896 */ /* 0x000fe20008000008 */
[----:B--2---:R-:W-:-:S03]  /*3280*/  IMAD.SHL.U32 R4, R5, 0x20, RZ ;  /* 0x0000002005047824 */ /* 0x004fc600078e00ff */
[-C--:B------:R-:W-:Y:S02]  /*3290*/  SHF.L.U32 R3, R3, R5.reuse, RZ ;  /* 0x0000000503037219 */ /* 0x080fe400000006ff */
[----:B------:R-:W-:Y:S01]  /*32a0*/  SHF.L.U32 R5, R2, R5, RZ ;  /* 0x0000000502057219 */ /* 0x000fe200000006ff */
[----:B------:R2:W-:Y:S04]  /*32b0*/  STS [UR37+0x150], R4 ;  /* 0x00015004ff007988 */ /* 0x0005e80008000825 */
[----:B------:R2:W-:Y:S04]  /*32c0*/  ATOMS.OR RZ, [UR6+0x14], R3 ;  /* 0x00001403ffff798c */ /* 0x0005e8000b000006 */
[----:B------:R2:W-:Y:S01]  /*32d0*/  ATOMS.OR RZ, [UR6+0x18], R5 ;  /* 0x00001805ffff798c */ /* 0x0005e2000b000006 */
[----:B------:R-:W-:Y:S03]  /*32e0*/  SYNCS.ARRIVE.TRANS64.RED.A1T0 RZ, [UR7], RZ ;  /* 0x000000ffffff79a7 */ /* 0x000fe60008100407 */
[----:B------:R2:W-:Y:S01]  /*32f0*/  ATOMS.XOR RZ, [UR6+0x10], R2 ;  /* 0x00001002ffff798c */ /* 0x0005e2000b800006 */
[----:B------:R-:W-:Y:S05]  /*3300*/  BRA `(.L_x_64) ;  /* 0x0000000000107947 */ /* 0x000fea0003800000 */
.L_x_57:
[----:B------:R-:W-:-:S05]  /*3310*/  MOV R2, 0xffffffff ;  /* 0xffffffff00027802 */ /* 0x000fca0000000f00 */
[----:B------:R1:W-:Y:S02]  /*3320*/  STS [UR37+0x150], R2 ;  /* 0x00015002ff007988 */ /* 0x0003e40008000825 */
[----:B-1----:R-:W-:Y:S02]  /*3330*/  MOV R2, 0x3350 ;  /* 0x0000335000027802 */ /* 0x002fe40000000f00 */
[----:B-----5:R-:W-:Y:S05]  /*3340*/  CALL.REL.NOINC `($__internal_1_$__cuda_sm10x_tcgen05_guardrail_trap_phase_invalid_during_alloc) ;  /* 0x0000007000d87944 */ /* 0x020fea0003c00000 */
.L_x_64:
[----:B------:R-:W-:Y:S05]  /*3350*/  WARPSYNC.ALL ;  /* 0x0000000000007948 */ /* 0x000fea0003800000 */
[----:B------:R-:W3:Y:S01]  /*3360*/  S2UR UR8, SR_CgaCtaId ;  /* 0x00000000000879c3 */ /* 0x000ee20000008800 */
[----:B------:R-:W-:Y:S01]  /*3370*/  UMOV UR6, 0x400 ;  /* 0x0000040000067882 */ /* 0x000fe20000000000 */
[----:B------:R-:W-:-:S06]  /*3380*/  NOP ;  /* 0x0000000000007918 */ /* 0x000fcc0000000000 */
[----:B------:R-:W-:Y:S06]  /*3390*/  BAR.ARV 0x6, 0xa0 ;  /* 0x0182800000007b1d */ /* 0x000fec0000002000 */
[----:B------:R-:W-:Y:S01]  /*33a0*/  LOP3.LUT R0, R0, 0xffff, RZ, 0xc0, !PT ;  /* 0x0000ffff00007812 */ /* 0x000fe200078ec0ff */
[----:B-1----:R-:W-:Y:S01]  /*33b0*/  IMAD.MOV.U32 R9, RZ, RZ, 0x1 ;  /* 0x00000001ff097424 */ /* 0x002fe200078e00ff */
[----:B------:R-:W-:Y:S01]  /*33c0*/  LOP3.LUT R8, R8, 0xffff, RZ, 0xc0, !PT ;  /* 0x0000ffff08087812 */ /* 0x000fe200078ec0ff */
[----:B------:R-:W-:Y:S01]  /*33d0*/  UMOV UR22, URZ ;  /* 0x000000ff00167c82 */ /* 0x000fe20008000000 */
[----:B------:R-:W-:Y:S01]  /*33e0*/  R2UR UR12, R0 ;  /* 0x00000000000c72ca */ /* 0x000fe200000e0000 */
[----:B------:R-:W-:Y:S01]  /*33f0*/  UMOV UR21, URZ ;  /* 0x000000ff00157c82 */ /* 0x000fe20008000000 */
[----:B------:R-:W-:Y:S01]  /*3400*/  R2UR UR13, R8 ;  /* 0x00000000080d72ca */ /* 0x000fe200000e0000 */
[----:B------:R-:W-:Y:S01]  /*3410*/  IMAD.MOV.U32 R8, RZ, RZ, RZ ;  /* 0x000000ffff087224 */ /* 0x000fe200078e00ff */
[----:B------:R-:W-:-:S02]  /*3420*/  UISETP.NE.AND UP2, UPT, UR5, URZ, UPT ;  /* 0x000000ff0500728c */ /* 0x000fc4000bf45270 */
[----:B---3--:R-:W-:Y:S01]  /*3430*/  ULEA UR8, UR8, UR6, 0x18 ;  /* 0x0000000608087291 */ /* 0x008fe2000f8ec0ff */
[----:B------:R-:W1:Y:S03]  /*3440*/  LDCU UR6, c[0x0][0x38c] ;  /* 0x00007180ff0677ac */ /* 0x000e660008000800 */
[----:B------:R-:W-:Y:S02]  /*3450*/  UIADD3 UR14, UPT, UPT, UR8, 0x6300, URZ ;  /* 0x00006300080e7890 */ /* 0x000fe4000fffe0ff */
[----:B------:R-:W-:-:S03]  /*3460*/  UIADD3 UR15, UPT, UPT, UR8, 0x8b00, URZ ;  /* 0x00008b00080f7890 */ /* 0x000fc6000fffe0ff */
[----:B--2---:R-:W2:Y:S01]  /*3470*/  LDS R2, [UR8+0x150] ;  /* 0x00015008ff027984 */ /* 0x004ea20008000800 */
[----:B------:R-:W-:Y:S02]  /*3480*/  USHF.R.U32.HI UR14, URZ, 0x4, UR14 ;  /* 0x00000004ff0e7899 */ /* 0x000fe4000801160e */
[----:B------:R-:W-:Y:S02]  /*3490*/  USHF.R.U32.HI UR15, URZ, 0x4, UR15 ;  /* 0x00000004ff0f7899 */ /* 0x000fe4000801160f */
[----:B------:R-:W-:Y:S02]  /*34a0*/  ULOP3.LUT UR14, UR14, 0x3fff, URZ, 0xc0, !UPT ;  /* 0x00003fff0e0e7892 */ /* 0x000fe4000f8ec0ff */
[----:B------:R-:W-:Y:S02]  /*34b0*/  ULOP3.LUT UR15, UR15, 0x3fff, URZ, 0xc0, !UPT ;  /* 0x00003fff0f0f7892 */ /* 0x000fe4000f8ec0ff */
[----:B------:R-:W-:Y:S02]  /*34c0*/  ULOP3.LUT UR14, UR14, 0x10000, URZ, 0xfc, !UPT ;  /* 0x000100000e0e7892 */ /* 0x000fe4000f8efcff */
[----:B-1----:R-:W-:-:S02]  /*34d0*/  UIADD3 UR6, UPT, UPT, UR6, 0x1f, URZ ;  /* 0x0000001f06067890 */ /* 0x002fc4000fffe0ff */
[----:B------:R-:W-:Y:S02]  /*34e0*/  ULOP3.LUT UR15, UR15, 0x10000, URZ, 0xfc, !UPT ;  /* 0x000100000f0f7892 */ /* 0x000fe4000f8efcff */
[----:B------:R-:W-:Y:S01]  /*34f0*/  USHF.R.S32.HI UR7, URZ, 0x1f, UR6 ;  /* 0x0000001fff077899 */ /* 0x000fe20008011406 */
[----:B------:R-:W-:Y:S01]  /*3500*/  UMOV UR20, URZ ;  /* 0x000000ff00147c82 */ /* 0x000fe20008000000 */
[----:B------:R-:W-:Y:S02]  /*3510*/  UMOV UR26, 0x0 ;  /* 0x00000000001a7882 */ /* 0x000fe40000000000 */
[----:B------:R-:W-:Y:S01]  /*3520*/  ULEA.HI UR7, UR7, UR6, URZ, 0x5 ;  /* 0x0000000607077291 */ /* 0x000fe2000f8f28ff */
[----:B------:R-:W-:-:S03]  /*3530*/  UMOV UR27, 0x8400010 ;  /* 0x08400010001b7882 */ /* 0x000fc60000000000 */
[----:B------:R-:W-:-:S04]  /*3540*/  USHF.R.S32.HI UR7, URZ, 0x5, UR7 ;  /* 0x00000005ff077899 */ /* 0x000fc80008011407 */
[----:B------:R-:W-:-:S04]  /*3550*/  UISETP.LT.AND UP0, UPT, UR7, 0x1, UPT ;  /* 0x000000010700788c */ /* 0x000fc8000bf01270 */
[----:B------:R-:W-:Y:S01]  /*3560*/  USEL UR23, UR7, 0x1, !UP0 ;  /* 0x0000000107177887 */ /* 0x000fe2000c000000 */
[----:B--2---:R-:W-:Y:S02]  /*3570*/  R2UR UR24, R2 ;  /* 0x00000000021872ca */ /* 0x004fe400000e0000 */
[----:B------:R-:W-:-:S13]  /*3580*/  CS2R R2, SRZ ;  /* 0x0000000000027805 */ /* 0x000fda000001ff00 */
.L_x_75:
[C---:B------:R-:W-:Y:S02]  /*3590*/  LEA R0, R8.reuse, UR8, 0x3 ;  /* 0x0000000808007c11 */ /* 0x040fe4000f8e18ff */
[----:B------:R-:W-:Y:S02]  /*35a0*/  SHF.L.U32 R4, R3, 0x1f, RZ ;  /* 0x0000001f03047819 */ /* 0x000fe400000006ff */
[----:B------:R-:W-:Y:S02]  /*35b0*/  LEA R5, R8, UR8, 0x4 ;  /* 0x0000000808057c11 */ /* 0x000fe4000f8e20ff */
[----:B------:R-:W1:Y:S02]  /*35c0*/  SYNCS.PHASECHK.TRANS64.TRYWAIT P0, [R0+URZ+0xa0], R4 ;  /* 0x0000a004000075a7 */ /* 0x000e6400080011ff */
[----:B-1-34-:R-:W-:Y:S05]  /*35d0*/  @!P0 BRA `(.L_x_68) ;  /* 0x0000006800388947 */ /* 0x01afea0003800000 */
.L_x_164:
[----:B-1----:R-:W1:Y:S01]  /*35e0*/  LDS.128 R4, [R5+0x130] ;  /* 0x0001300005047984 */ /* 0x002e620000000c00 */
[----:B------:R-:W-:Y:S02]  /*35f0*/  VIADD R0, R0, 0xb0 ;  /* 0x000000b000007836 */ /* 0x000fe40000000000 */
[----:B------:R-:W-:Y:S01]  /*3600*/  VIADD R8, R8, 0x1 ;  /* 0x0000000108087836 */ /* 0x000fe20000000000 */
[----:B------:R-:W-:Y:S01]  /*3610*/  @!PT LDS RZ, [RZ] ;  /* 0x00000000fffff984 */ /* 0x000fe20000000800 */
[----:B------:R-:W-:Y:S01]  /*3620*/  @!PT LDS RZ, [RZ] ;  /* 0x00000000fffff984 */ /* 0x000fe20000000800 */
[----:B------:R-:W-:Y:S01]  /*3630*/  @!PT LDS RZ, [RZ] ;  /* 0x00000000fffff984 */ /* 0x000fe20000000800 */
[----:B------:R-:W-:Y:S01]  /*3640*/  @!PT LDS RZ, [RZ] ;  /* 0x00000000fffff984 */ /* 0x000fe20000000800 */
[----:B------:R2:W-:Y:S06]  /*3650*/  MEMBAR.ALL.CTA ;  /* 0x0000000000007992 */ /* 0x0005ec0000008000 */
[----:B--2---:R-:W2:Y:S01]  /*3660*/  FENCE.VIEW.ASYNC.S ;  /* 0x00000000000073c6 */ /* 0x004ea20000000000 */
[----:B------:R-:W-:-:S04]  /*3670*/  PRMT R0, RZ, 0x654, R0 ;  /* 0x00000654ff007816 */ /* 0x000fc80000000000 */
[----:B--2---:R2:W-:Y:S01]  /*3680*/  SYNCS.ARRIVE.TRANS64.RED.A1T0 RZ, [R0+URZ], RZ ;  /* 0x000000ff00ff79a7 */ /* 0x0045e200081004ff */
[----:B-1----:R-:W-:Y:S01]  /*3690*/  LOP3.LUT P1, RZ, R6, 0x1, RZ, 0xc0, !PT ;  /* 0x0000000106ff7812 */ /* 0x002fe2000782c0ff */
[----:B--2---:R-:W-:-:S12]  /*36a0*/  BRA.U UP2, `(.L_x_69) ;  /* 0x0000000102cc7547 */ /* 0x004fd8000b800000 */
[----:B------:R-:W1:Y:S01]  /*36b0*/  LDCU UR6, c[0x0][0x38c] ;  /* 0x00007180ff0677ac */ /* 0x000e620008000800 */
[----:B------:R-:W-:Y:S02]  /*36c0*/  PLOP3.LUT P2, PT, PT, PT, PT, 0x80, 0x8 ;  /* 0x000000000008781c */ /* 0x000fe40003f4f070 */
[----:B------:R-:W-:Y:S01]  /*36d0*/  SHF.L.U32 R4, R9, 0x1f, RZ ;  /* 0x0000001f09047819 */ /* 0x000fe200000006ff */
[----:B------:R-:W-:Y:S02]  /*36e0*/  ULEA UR11, UR22, UR8, 0x3 ;  /* 0x00000008160b7291 */ /* 0x000fe4000f8e18ff */
[----:B-1----:R-:W-:-:S06]  /*36f0*/  UISETP.GE.AND UP0, UPT, UR6, 0x1, UPT ;  /* 0x000000010600788c */ /* 0x002fcc000bf06270 */
[----:B------:R-:W-:-:S05]  /*3700*/  PLOP3.LUT P0, PT, PT, PT, UP0, 0x80, 0x8 ;  /* 0x000000000008781c */ /* 0x000fca0003f0f008 */
[----:B------:R-:W-:-:S08]  /*3710*/  @UP0 ULEA UR6, UR21, UR8, 0x3 ;  /* 0x0000000815060291 */ /* 0x000fd0000f8e18ff */
[----:B------:R-:W-:-:S04]  /*3720*/  @P0 SHF.L.U32 R0, R2, 0x1f, RZ ;  /* 0x0000001f02000819 */ /* 0x000fc800000006ff */
[----:B------:R1:W2:Y:S01]  /*3730*/  @P0 SYNCS.PHASECHK.TRANS64.TRYWAIT P2, [UR6], R0 ;  /* 0x00000000ff0005a7 */ /* 0x0002a20008041106 */
[----:B------:R-:W3:Y:S02]  /*3740*/  SYNCS.PHASECHK.TRANS64.TRYWAIT P0, [UR11+0xe0], R4 ;  /* 0x0000e004ff0075a7 */ /* 0x000ee4000800110b */
[----:B-123--:R-:W-:Y:S05]  /*3750*/  @!P0 BRA `(.L_x_70) ;  /* 0x0000006400ec8947 */ /* 0x00efea0003800000 */
.L_x_166:
[----:B------:R-:W-:Y:S01]  /*3760*/  UMOV UR19, UR20 ;  /* 0x0000001400137c82 */ /* 0x000fe20008000000 */
[----:B------:R-:W-:Y:S05]  /*3770*/  BRA.U !UP0, `(.L_x_71) ;  /* 0x0000000108887547 */ /* 0x000fea000b800000 */
[----:B------:R-:W-:Y:S02]  /*3780*/  UIADD3 UR19, UPT, UPT, UR23, UR20, URZ ;  /* 0x0000001417137290 */ /* 0x000fe4000fffe0ff */
[----:B------:R-:W-:Y:S02]  /*3790*/  ULEA UR10, UR22, UR24, 0x7 ;  /* 0x00000018160a7291 */ /* 0x000fe4000f8e38ff */
[----:B------:R-:W-:Y:S01]  /*37a0*/  UPLOP3.LUT UP3, UPT, UPT, UPT, UPT, 0x40, 0x4 ;  /* 0x000000000004789c */ /* 0x000fe20003f6e870 */
[----:B------:R-:W-:Y:S01]  /*37b0*/  UMOV UR18, UR7 ;  /* 0x0000000700127c82 */ /* 0x000fe20008000000 */
[----:B------:R-:W-:-:S09]  /*37c0*/  UMOV UR17, UR21 ;  /* 0x0000001500117c82 */ /* 0x000fd20008000000 */
.L_x_74:
[----:B--2---:R-:W-:Y:S01]  /*37d0*/  ULEA UR9, UR17, UR8, 0x3 ;  /* 0x0000000811097291 */ /* 0x004fe2000f8e18ff */
[----:B---3--:R-:W-:Y:S11]  /*37e0*/  @P2 BRA `(.L_x_72) ;  /* 0x00000000000c2947 */ /* 0x008ff60003800000 */
[----:B-1----:R-:W-:Y:S04]  /*37f0*/  SHF.L.U32 R4, R2, 0x1f, RZ ;  /* 0x0000001f02047819 */ /* 0x002fe800000006ff */
[----:B------:R-:W1:Y:S02]  /*3800*/  SYNCS.PHASECHK.TRANS64.TRYWAIT P0, [UR9], R4 ;  /* 0x00000004ff0075a7 */ /* 0x000e640008001109 */
[----:B-1----:R-:W-:Y:S05]  /*3810*/  @!P0 BRA `(.L_x_73) ;  /* 0x0000006400d48947 */ /* 0x002fea0003800000 */
.L_x_72:
[----:B------:R-:W-:Y:S01]  /*3820*/  UISETP.NE.AND UP0, UPT, UR18, 0x1, UPT ;  /* 0x000000011200788c */ /* 0x000fe2000bf05270 */
[----:B------:R-:W-:Y:S01]  /*3830*/  PLOP3.LUT P2, PT, PT, PT, PT, 0x80, 0x8 ;  /* 0x000000000008781c */ /* 0x000fe20003f4f070 */
[----:B------:R-:W-:Y:S02]  /*3840*/  UIADD3 UR21, UPT, UPT, UR17, 0x1, URZ ;  /* 0x0000000111157890 */ /* 0x000fe4000fffe0ff */
[----:B------:R-:W-:Y:S02]  /*3850*/  ULEA UR28, UR17, UR15, 0x8 ;  /* 0x0000000f111c7291 */ /* 0x000fe4000f8e40ff */
[----:B------:R-:W-:Y:S01]  /*3860*/  UISETP.NE.AND UP1, UPT, UR21, 0x5, UPT ;  /* 0x000000051500788c */ /* 0x000fe2000bf25270 */
[----:B------:R-:W-:Y:S01]  /*3870*/  PLOP3.LUT P0, PT, PT, PT, UP0, 0x80, 0x8 ;  /* 0x000000000008781c */ /* 0x000fe20003f0f008 */
[----:B------:R-:W-:Y:S02]  /*3880*/  ULEA UR30, UR17, UR14, 0x7 ;  /* 0x0000000e111e7291 */ /* 0x000fe4000f8e38ff */
[----:B------:R-:W-:Y:S02]  /*3890*/  USEL UR16, URZ, 0x1, UP1 ;  /* 0x00000001ff107887 */ /* 0x000fe40008800000 */
[----:B------:R-:W-:Y:S02]  /*38a0*/  USEL UR21, UR21, URZ, UP1 ;  /* 0x000000ff15157287 */ /* 0x000fe40008800000 */
[----:B------:R-:W-:Y:S02]  /*38b0*/  UIADD3 UR9, UPT, UPT, UR9, 0x28, URZ ;  /* 0x0000002809097890 */ /* 0x000fe4000fffe0ff */
[----:B------:R-:W-:Y:S01]  /*38c0*/  @UP0 ULEA UR6, UR21, UR8, 0x3 ;  /* 0x0000000815060291 */ /* 0x000fe2000f8e18ff */
[----:B------:R-:W-:Y:S01]  /*38d0*/  LOP3.LUT R2, R2, UR16, RZ, 0x3c, !PT ;  /* 0x0000001002027c12 */ /* 0x000fe2000f8e3cff */
[----:B------:R-:W-:Y:S01]  /*38e0*/  UMOV UR29, 0xc0004010 ;  /* 0xc0004010001d7882 */ /* 0x000fe20000000000 */
[----:B------:R-:W-:Y:S01]  /*38f0*/  UMOV UR31, 0xc0004010 ;  /* 0xc0004010001f7882 */ /* 0x000fe20000000000 */
[----:B------:R-:W-:Y:S01]  /*3900*/  UIADD3 UR20, UPT, UPT, UR20, 0x1, URZ ;  /* 0x0000000114147890 */ /* 0x000fe2000fffe0ff */
[----:B-1----:R-:W-:Y:S01]  /*3910*/  @P0 SHF.L.U32 R0, R2, 0x1f, RZ ;  /* 0x0000001f02000819 */ /* 0x002fe200000006ff */
[----:B------:R-:W-:Y:S02]  /*3920*/  UIADD3 UR18, UPT, UPT, UR18, -0x1, URZ ;  /* 0xffffffff12127890 */ /* 0x000fe4000fffe0ff */
[----:B------:R-:W-:Y:S01]  /*3930*/  UISETP.NE.AND UP0, UPT, UR20, UR19, UPT ;  /* 0x000000131400728c */ /* 0x000fe2000bf05270 */
[----:B------:R2:W3:Y:S01]  /*3940*/  @P0 SYNCS.PHASECHK.TRANS64.TRYWAIT P2, [UR6], R0 ;  /* 0x00000000ff0005a7 */ /* 0x0004e20008041106 */
[----:B------:R2:W-:Y:S01]  /*3950*/  UTCQMMA.2CTA gdesc[UR30], gdesc[UR28], tmem[UR10], tmem[UR26], idesc[UR27], UP3 ;  /* 0x00ff1a1c1e0075ea */ /* 0x0005e20009a0030a */
[----:B------:R-:W-:Y:S01]  /*3960*/  UPLOP3.LUT UP3, UPT, UPT, UPT, UPT, 0x80, 0x8 ;  /* 0x000000000008789c */ /* 0x000fe20003f6f070 */
[----:B------:R2:W-:Y:S01]  /*3970*/  UTCBAR.2CTA.MULTICAST [UR9], URZ, UR13 ;  /* 0x000000ff090073e9 */ /* 0x0005e2000820080d */
[----:B------:R-:W-:Y:S04]  /*3980*/  UMOV UR17, UR21 ;  /* 0x0000001500117c82 */ /* 0x000fe80008000000 */
[----:B------:R-:W-:Y:S05]  /*3990*/  BRA.U UP0, `(.L_x_74) ;  /* 0xfffffffd008c7547 */ /* 0x000fea000b83ffff */
.L_x_71:
[----:B------:R-:W-:Y:S01]  /*39a0*/  UIADD3 UR11, UPT, UPT, UR11, 0xc0, URZ ;  /* 0x000000c00b0b7890 */ /* 0x000fe2000fffe0ff */
[----:B------:R-:W-:-:S08]  /*39b0*/  UMOV UR20, UR19 ;  /* 0x0000001300147c82 */ /* 0x000fd00008000000 */
[----:B------:R4:W-:Y:S01]  /*39c0*/  UTCBAR.2CTA.MULTICAST [UR11], URZ, UR12 ;  /* 0x000000ff0b0073e9 */ /* 0x0009e2000820080c */
[----:B------:R-:W-:Y:S02]  /*39d0*/  NOP ;  /* 0x0000000000007918 */ /* 0x000fe40000000000 */
.L_x_69:
[----:B------:R-:W-:Y:S01]  /*39e0*/  UIADD3 UR22, UPT, UPT, UR22, 0x1, URZ ;  /* 0x0000000116167890 */ /* 0x000fe2000fffe0ff */
[----:B------:R-:W-:-:S03]  /*39f0*/  ISETP.NE.AND P0, PT, R8, 0x2, PT ;  /* 0x000000020800780c */ /* 0x000fc60003f05270 */
[----:B------:R-:W-:Y:S01]  /*3a00*/  UISETP.NE.AND UP0, UPT, UR22, 0x4, UPT ;  /* 0x000000041600788c */ /* 0x000fe2000bf05270 */
[----:B-12---:R-:W-:Y:S02]  /*3a10*/  SEL R0, RZ, 0x1, P0 ;  /* 0x00000001ff007807 */ /* 0x006fe40000000000 */
[----:B------:R-:W-:Y:S01]  /*3a20*/  SEL R8, R8, RZ, P0 ;  /* 0x000000ff08087207 */ /* 0x000fe20000000000 */
[----:B------:R-:W-:Y:S01]  /*3a30*/  USEL UR6, URZ, 0x1, UP0 ;  /* 0x00000001ff067887 */ /* 0x000fe20008000000 */
[----:B------:R-:W-:Y:S01]  /*3a40*/  LOP3.LUT R3, R3, R0, RZ, 0x3c, !PT ;  /* 0x0000000003037212 */ /* 0x000fe200078e3cff */
[----:B------:R-:W-:-:S04]  /*3a50*/  USEL UR22, UR22, URZ, UP0 ;  /* 0x000000ff16167287 */ /* 0x000fc80008000000 */
[----:B------:R-:W-:Y:S01]  /*3a60*/  LOP3.LUT R9, R9, UR6, RZ, 0x3c, !PT ;  /* 0x0000000609097c12 */ /* 0x000fe2000f8e3cff */
[----:B------:R-:W-:Y:S07]  /*3a70*/  @P1 BRA `(.L_x_75) ;  /* 0xfffffff800c41947 */ /* 0x000fee000383ffff */
[----:B------:R-:W1:Y:S01]  /*3a80*/  S2UR UR6, SR_CgaCtaId ;  /* 0x00000000000679c3 */ /* 0x000e620000008800 */
[----:B------:R-:W-:Y:S01]  /*3a90*/  ELECT P0, URZ, PT ;  /* 0x0000000000ff782f */ /* 0x000fe20003800000 */
[----:B------:R-:W-:Y:S01]  /*3aa0*/  HFMA2 R0, -RZ, RZ, 0, 5.9604644775390625e-08 ;  /* 0x00000001ff007431 */ /* 0x000fe200000001ff */
[----:B------:R-:W-:-:S05]  /*3ab0*/  UMOV UR7, 0x40 ;  /* 0x0000004000077882 */ /* 0x000fca0000000000 */
[----:B------:R-:W-:Y:S01]  /*3ac0*/  UVIRTCOUNT.DEALLOC.SMPOOL 0x80 ;  /* 0x000000800000784c */ /* 0x000fe20000000000 */
[----:B------:R-:W-:Y:S02]  /*3ad0*/  UISETP.NE.AND UP0, UPT, UR5, URZ, UPT ;  /* 0x000000ff0500728c */ /* 0x000fe4000bf05270 */
[----:B-1----:R-:W-:-:S09]  /*3ae0*/  ULEA UR6, UR6, UR7, 0x18 ;  /* 0x0000000706067291 */ /* 0x002fd2000f8ec0ff */
[----:B------:R1:W-:Y:S01]  /*3af0*/  @P0 STS.U8 [UR6+0x1c], R0 ;  /* 0x00001c00ff000988 */ /* 0x0003e20008000006 */
[----:B------:R-:W-:Y:S05]  /*3b00*/  BRA.U UP0, `(.L_x_76) ;  /* 0x0000000100a07547 */ /* 0x000fea000b800000 */
[----:B------:R-:W-:Y:S01]  /*3b10*/  UIADD3 UR5, UPT, UPT, UR8, 0xe0, URZ ;  /* 0x000000e008057890 */ /* 0x000fe2000fffe0ff */
[----:B------:R-:W-:-:S03]  /*3b20*/  SHF.L.U32 R2, R9, 0x1f, RZ ;  /* 0x0000001f09027819 */ /* 0x000fc600000006ff */
[----:B------:R-:W-:-:S09]  /*3b30*/  ULEA UR7, UR22, UR5, 0x3 ;  /* 0x0000000516077291 */ /* 0x000fd2000f8e18ff */
[----:B------:R-:W2:Y:S02]  /*3b40*/  SYNCS.PHASECHK.TRANS64.TRYWAIT P0, [UR7], R2 ;  /* 0x00000002ff0075a7 */ /* 0x000ea40008001107 */
[----:B--2---:R-:W-:Y:S05]  /*3b50*/  @!P0 BRA `(.L_x_77) ;  /* 0x00000064001c8947 */ /* 0x004fea0003800000 */
.L_x_169:
        /* <DEDUP_REMOVED lines=9> */
.L_x_171:
        /* <DEDUP_REMOVED lines=9> */
.L_x_173:
[----:B------:R-:W-:-:S04]  /*3c80*/  UIADD3 UR9, UPT, UPT, UR9, 0x1, URZ ;  /* 0x0000000109097890 */ /* 0x000fc8000fffe0ff */
[----:B------:R-:W-:-:S04]  /*3c90*/  UISETP.NE.AND UP1, UPT, UR9, 0x4, UPT ;  /* 0x000000040900788c */ /* 0x000fc8000bf25270 */
[----:B------:R-:W-:Y:S02]  /*3ca0*/  USEL UR7, URZ, 0x1, UP1 ;  /* 0x00000001ff077887 */ /* 0x000fe40008800000 */
[----:B------:R-:W-:-:S04]  /*3cb0*/  USEL UR9, UR9, URZ, UP1 ;  /* 0x000000ff09097287 */ /* 0x000fc80008800000 */
[----:B------:R-:W-:Y:S01]  /*3cc0*/  ULEA UR9, UR9, UR5, 0x3 ;  /* 0x0000000509097291 */ /* 0x000fe2000f8e18ff */
[----:B------:R-:W-:-:S04]  /*3cd0*/  LOP3.LUT R2, R2, UR7, RZ, 0x3c, !PT ;  /* 0x0000000702027c12 */ /* 0x000fc8000f8e3cff */
[----:B------:R-:W-:Y:S01]  /*3ce0*/  SHF.L.U32 R2, R2, 0x1f, RZ ;  /* 0x0000001f02027819 */ /* 0x000fe200000006ff */
[----:B-1----:R-:W-:-:S04]  /*3cf0*/  IMAD.U32 R0, RZ, RZ, UR9 ;  /* 0x00000009ff007e24 */ /* 0x002fc8000f8e00ff */
[----:B------:R1:W2:Y:S03]  /*3d00*/  SYNCS.PHASECHK.TRANS64.TRYWAIT P0, [R0+URZ], R2 ;  /* 0x00000002000075a7 */ /* 0x0002a600080011ff */
[----:B--2---:R-:W-:Y:S05]  /*3d10*/  @!P0 NANOSLEEP.SYNCS 0x989680 ;  /* 0x009896800000895d */ /* 0x004fea0003900000 */
[----:B------:R-:W2:Y:S02]  /*3d20*/  @!P0 SYNCS.PHASECHK.TRANS64 P0, [R0+URZ], R2 ;  /* 0x00000002000085a7 */ /* 0x000ea400080010ff */
[----:B--2---:R-:W-:Y:S05]  /*3d30*/  @P0 BRA `(.L_x_80) ;  /* 0x0000000000200947 */ /* 0x004fea0003800000 */
.L_x_81:
[----:B--2---:R2:W1:Y:S02]  /*3d40*/  SYNCS.PHASECHK.TRANS64.TRYWAIT P0, [R0+URZ], R2 ;  /* 0x00000002000075a7 */ /* 0x00446400080011ff */
[----:B-1----:R-:W-:Y:S05]  /*3d50*/  @!P0 NANOSLEEP.SYNCS 0x989680 ;  /* 0x009896800000895d */ /* 0x002fea0003900000 */
[----:B------:R-:W1:Y:S02]  /*3d60*/  @!P0 SYNCS.PHASECHK.TRANS64 P0, [R0+URZ], R2 ;  /* 0x00000002000085a7 */ /* 0x000e6400080010ff */
[----:B-1----:R-:W-:Y:S05]  /*3d70*/  @!P0 BRA `(.L_x_81) ;  /* 0xfffffffc00f08947 */ /* 0x002fea000383ffff */
[----:B------:R-:W-:Y:S05]  /*3d80*/  BRA `(.L_x_80) ;  /* 0x00000000000c7947 */ /* 0x000fea0003800000 */
.L_x_76:
[----:B------:R-:W-:-:S04]  /*3d90*/  UIADD3 UR5, UPT, UPT, UR8, 0x120, URZ ;  /* 0x0000012008057890 */ /* 0x000fc8000fffe0ff */
[----:B------:R-:W-:-:S09]  /*3da0*/  UPRMT UR5, UR4, 0x654, UR5 ;  /* 0x0000065404057896 */ /* 0x000fd20008000005 */
[----:B------:R-:W-:Y:S03]  /*3db0*/  SYNCS.ARRIVE.TRANS64.RED.A1T0 RZ, [UR5], RZ ;  /* 0x000000ffffff79a7 */ /* 0x000fe60008100405 */
.L_x_80:
[----:B-12---:R-:W-:Y:S01]  /*3dc0*/  SHF.L.U32 R2, RZ, 0x1f, RZ ;  /* 0x0000001fff027819 */ /* 0x006fe200000006ff */
[----:B------:R-:W-:Y:S01]  /*3dd0*/  UIADD3 UR5, UPT, UPT, UR8, 0x120, URZ ;  /* 0x0000012008057890 */ /* 0x000fe2000fffe0ff */
[----:B------:R-:W-:Y:S02]  /*3de0*/  PLOP3.LUT P0, PT, PT, PT, UP0, 0x80, 0x8 ;  /* 0x000000000008781c */ /* 0x000fe40003f0f008 */
[----:B------:R-:W1:Y:S02]  /*3df0*/  SYNCS.PHASECHK.TRANS64.TRYWAIT P1, [UR8+0x120], R2 ;  /* 0x00012002ff0075a7 */ /* 0x000e640008021108 */
[----:B-1----:R-:W-:Y:S09]  /*3e00*/  @!P1 BRA `(.L_x_82) ;  /* 0x0000006000b89947 */ /* 0x002ff20003800000 */
.L_x_175:
[----:B------:R-:W-:Y:S01]  /*3e10*/  @!UP0 UPRMT UR5, UR4, 0x654, UR5 ;  /* 0x0000065404058896 */ /* 0x000fe20008000005 */
[----:B------:R-:W-:Y:S02]  /*3e20*/  UMOV UR8, 0xffff ;  /* 0x0000ffff00087882 */ /* 0x000fe40000000000 */
[----:B------:R-:W-:-:S06]  /*3e30*/  UMOV UR4, 0x1 ;  /* 0x0000000100047882 */ /* 0x000fcc0000000000 */
[----:B------:R-:W-:Y:S01]  /*3e40*/  @!P0 SYNCS.ARRIVE.TRANS64.RED.A1T0 RZ, [UR5], RZ ;  /* 0x000000ffffff89a7 */ /* 0x000fe20008100405 */
[----:B------:R-:W-:Y:S01]  /*3e50*/  NOP ;  /* 0x0000000000007918 */ /* 0x000fe20000000000 */
[----:B-1----:R-:W1:Y:S01]  /*3e60*/  LDS R0, [UR6+0x14] ;  /* 0x00001406ff007984 */ /* 0x002e620008000800 */
[----:B------:R-:W-:-:S04]  /*3e70*/  ULOP3.LUT UR5, UR24, 0xffff, URZ, 0xc0, !UPT ;  /* 0x0000ffff18057892 */ /* 0x000fc8000f8ec0ff */
[----:B------:R-:W-:-:S04]  /*3e80*/  USHF.R.U32.HI UR5, URZ, 0x5, UR5 ;  /* 0x00000005ff057899 */ /* 0x000fc80008011605 */
[----:B------:R-:W-:Y:S02]  /*3e90*/  USHF.L.U32 UR8, UR8, UR5, URZ ;  /* 0x0000000508087299 */ /* 0x000fe400080006ff */
[----:B------:R-:W-:-:S04]  /*3ea0*/  USHF.L.U32 UR4, UR4, UR5, URZ ;  /* 0x0000000504047299 */ /* 0x000fc800080006ff */
[----:B-1----:R-:W-:-:S04]  /*3eb0*/  LOP3.LUT R0, R0, UR8, RZ, 0xc0, !PT ;  /* 0x0000000800007c12 */ /* 0x002fc8000f8ec0ff */
[----:B------:R-:W-:-:S13]  /*3ec0*/  ISETP.NE.AND P0, PT, R0, UR8, PT ;  /* 0x0000000800007c0c */ /* 0x000fda000bf05270 */
[----:B------:R-:W-:Y:S05]  /*3ed0*/  @P0 BRA `(.L_x_83) ;  /* 0x0000000000580947 */ /* 0x000fea0003800000 */
[----:B------:R-:W1:Y:S02]  /*3ee0*/  LDS R0, [UR6+0x18] ;  /* 0x00001806ff007984 */ /* 0x000e640008000800 */
[----:B-1----:R-:W-:-:S04]  /*3ef0*/  LOP3.LUT R0, R0, UR4, RZ, 0xc0, !PT ;  /* 0x0000000400007c12 */ /* 0x002fc8000f8ec0ff */
[----:B------:R-:W-:-:S13]  /*3f00*/  ISETP.NE.AND P0, PT, R0, UR4, PT ;  /* 0x0000000400007c0c */ /* 0x000fda000bf05270 */
[----:B------:R-:W-:Y:S05]  /*3f10*/  @P0 BRA `(.L_x_84) ;  /* 0x00000000003c0947 */ /* 0x000fea0003800000 */
[----:B------:R-:W1:Y:S01]  /*3f20*/  S2R R2, SR_LANEID ;  /* 0x0000000000027919 */ /* 0x000e620000000000 */
[----:B------:R-:W-:Y:S01]  /*3f30*/  ULOP3.LUT UR8, URZ, UR8, URZ, 0x33, !UPT ;  /* 0x00000008ff087292 */ /* 0x000fe2000f8e33ff */
[----:B------:R-:W-:Y:S02]  /*3f40*/  VOTEU.ANY UR7, UPT, PT ;  /* 0x0000000000077886 */ /* 0x000fe400038e0100 */
[----:B------:R-:W-:-:S03]  /*3f50*/  UFLO.U32 UR7, UR7 ;  /* 0x00000007000772bd */ /* 0x000fc600080e0000 */
[----:B------:R-:W-:-:S04]  /*3f60*/  IMAD.U32 R0, RZ, RZ, UR8 ;  /* 0x00000008ff007e24 */ /* 0x000fc8000f8e00ff */
[----:B------:R2:W3:Y:S02]  /*3f70*/  REDUX UR5, R0 ;  /* 0x00000000000573c4 */ /* 0x0004e40000000000 */
[----:B------:R1:W-:Y:S02]  /*3f80*/  UTCATOMSWS.AND URZ, UR8 ;  /* 0x0000000800ff79e3 */ /* 0x0003e40008000000 */
[----:B-1----:R-:W-:Y:S02]  /*3f90*/  ISETP.EQ.U32.AND P0, PT, R2, UR7, PT ;  /* 0x0000000702007c0c */ /* 0x002fe4000bf02070 */
[----:B--2---:R-:W-:Y:S02]  /*3fa0*/  LOP3.LUT R0, RZ, UR4, RZ, 0x33, !PT ;  /* 0x00000004ff007c12 */ /* 0x004fe4000f8e33ff */
[----:B---3--:R-:W-:Y:S02]  /*3fb0*/  MOV R2, UR5 ;  /* 0x0000000500027c02 */ /* 0x008fe40008000f00 */
[----:B------:R-:W1:Y:S07]  /*3fc0*/  REDUX UR4, R0 ;  /* 0x00000000000473c4 */ /* 0x000e6e0000000000 */
[----:B------:R2:W-:Y:S01]  /*3fd0*/  @P0 ATOMS.AND RZ, [UR6+0x14], R2 ;  /* 0x00001402ffff098c */ /* 0x0005e2000a800006 */
[----:B-1----:R-:W-:-:S05]  /*3fe0*/  IMAD.U32 R0, RZ, RZ, UR4 ;  /* 0x00000004ff007e24 */ /* 0x002fca000f8e00ff */
[----:B------:R2:W-:Y:S01]  /*3ff0*/  @P0 ATOMS.AND RZ, [UR6+0x18], R0 ;  /* 0x00001800ffff098c */ /* 0x0005e2000a800006 */
[----:B------:R-:W-:Y:S05]  /*4000*/  BRA `(.L_x_85) ;  /* 0x0000000000147947 */ /* 0x000fea0003800000 */
.L_x_84:
[----:B------:R-:W-:Y:S02]  /*4010*/  MOV R2, 0x4030 ;  /* 0x0000403000027802 */ /* 0x000fe40000000f00 */
[----:B---345:R-:W-:Y:S05]  /*4020*/  CALL.REL.NOINC `($__internal_0_$__cuda_sm10x_tcgen05_guardrail_trap_col_being_dealloced_not_returned_by_alloc) ;  /* 0x0000006400947944 */ /* 0x038fea0003c00000 */
[----:B------:R-:W-:Y:S05]  /*4030*/  BRA `(.L_x_85) ;  /* 0x0000000000087947 */ /* 0x000fea0003800000 */
.L_x_83:
[----:B------:R-:W-:Y:S02]  /*4040*/  MOV R2, 0x4060 ;  /* 0x0000406000027802 */ /* 0x000fe40000000f00 */
[----:B---345:R-:W-:Y:S05]  /*4050*/  CALL.REL.NOINC `($__internal_2_$__cuda_sm10x_tcgen05_guardrail_trap_unallocated_columns_being_dealloced) ;  /* 0x0000006400a07944 */ /* 0x038fea0003c00000 */
.L_x_85:
[----:B------:R-:W-:Y:S01]  /*4060*/  NOP ;  /* 0x0000000000007918 */ /* 0x000fe20000000000 */
[----:B----4-:R-:W-:Y:S05]  /*4070*/  EXIT ;  /* 0x000000000000794d */ /* 0x010fea0003800000 */
.L_x_56:
[----:B------:R-:W-:-:S09]  /*4080*/  UISETP.NE.OR UP5, UPT, UR10, 0x3, !UP5 ;  /* 0x000000030a00788c */ /* 0x000fd2000efa5670 */
[----:B------:R-:W-:Y:S05]  /*4090*/  BRA.U UP5, `(.L_x_86) ;  /* 0x0000001105747547 */ /* 0x000fea000b800000 */
[----:B------:R-:W1:Y:S01]  /*40a0*/  LDC R0, c[0x0][0xb30] ;  /* 0x0002cc00ff007b82 */ /* 0x000e620000000800 */
[----:B------:R-:W2:Y:S01]  /*40b0*/  LDCU.64 UR8, c[0x0][0x888] ;  /* 0x00011100ff0877ac */ /* 0x000ea20008000a00 */
[----:B------:R-:W-:Y:S02]  /*40c0*/  HFMA2 R27, -RZ, RZ, 0, 0 ;  /* 0x00000000ff1b7431 */ /* 0x000fe400000001ff */
[----:B------:R-:W-:Y:S01]  /*40d0*/  IMAD.MOV.U32 R29, RZ, RZ, 0x1 ;  /* 0x00000001ff1d7424 */ /* 0x000fe200078e00ff */
[----:B------:R-:W-:Y:S01]  /*40e0*/  MOV R25, 0x1000 ;  /* 0x0000100000197802 */ /* 0x000fe20000000f00 */
[----:B------:R-:W3:Y:S01]  /*40f0*/  LDCU.64 UR4, c[0x0][0x890] ;  /* 0x00011200ff0477ac */ /* 0x000ee20008000a00 */
[----:B------:R-:W-:Y:S01]  /*4100*/  IMAD.MOV.U32 R28, RZ, RZ, RZ ;  /* 0x000000ffff1c7224 */ /* 0x000fe200078e00ff */
[----:B------:R-:W4:Y:S01]  /*4110*/  LDC R24, c[0x0][0x370] ;  /* 0x0000dc00ff187b82 */ /* 0x000f220000000800 */
[----:B------:R-:W-:Y:S01]  /*4120*/  UMOV UR7, 0x400 ;  /* 0x0000040000077882 */ /* 0x000fe20000000000 */
[----:B------:R-:W-:-:S02]  /*4130*/  UPLOP3.LUT UP1, UPT, UPT, UPT, UPT, 0x40, 0x4 ;  /* 0x000000000004789c */ /* 0x000fc40003f2e870 */
[----:B------:R-:W-:-:S04]  /*4140*/  ULEA UR7, UR37, UR7, 0x18 ;  /* 0x0000000725077291 */ /* 0x000fc8000f8ec0ff */
[----:B------:R-:W4:Y:S01]  /*4150*/  LDC R3, c[0x0][0xb0c] ;  /* 0x0002c300ff037b82 */ /* 0x000f220000000800 */
[----:B------:R-:W-:Y:S02]  /*4160*/  UIADD3 UR13, UPT, UPT, UR7, 0x68, URZ ;  /* 0x00000068070d7890 */ /* 0x000fe4000fffe0ff */
[----:B--2---:R-:W-:Y:S02]  /*4170*/  UISETP.NE.U32.AND UP3, UPT, UR8, URZ, UPT ;  /* 0x000000ff0800728c */ /* 0x004fe4000bf65070 */
[----:B------:R-:W-:Y:S02]  /*4180*/  UIADD3 UR41, UPT, UPT, UR7, 0x50, URZ ;  /* 0x0000005007297890 */ /* 0x000fe4000fffe0ff */
[----:B---3--:R-:W-:Y:S01]  /*4190*/  UISETP.NE.U32.AND UP4, UPT, UR4, URZ, UPT ;  /* 0x000000ff0400728c */ /* 0x008fe2000bf85070 */
[----:B------:R-:W2:Y:S01]  /*41a0*/  LDC R18, c[0x0][0xb20] ;  /* 0x0002c800ff127b82 */ /* 0x000ea20000000800 */
[----:B-1----:R-:W-:Y:S01]  /*41b0*/  ISETP.NE.AND P1, PT, R0, 0x1, PT ;  /* 0x000000010000780c */ /* 0x002fe20003f25270 */
[----:B------:R-:W-:-:S02]  /*41c0*/  UISETP.NE.AND.EX UP3, UPT, UR9, URZ, UPT, UP3 ;  /* 0x000000ff0900728c */ /* 0x000fc4000bf65330 */
[----:B------:R-:W-:Y:S02]  /*41d0*/  UIADD3 UR33, UPT, UPT, UR7, 0x58, URZ ;  /* 0x0000005807217890 */ /* 0x000fe4000fffe0ff */
[----:B------:R-:W-:Y:S02]  /*41e0*/  UIADD3 UR25, UPT, UPT, UR7, 0x60, URZ ;  /* 0x0000006007197890 */ /* 0x000fe4000fffe0ff */
[----:B------:R-:W1:Y:S01]  /*41f0*/  LDC.64 R30, c[0x0][0x348] ;  /* 0x0000d200ff1e7b82 */ /* 0x000e620000000a00 */
[----:B------:R-:W-:Y:S02]  /*4200*/  UPRMT UR13, UR37, 0x654, UR13 ;  /* 0x00000654250d7896 */ /* 0x000fe4000800000d */
[----:B------:R-:W-:-:S05]  /*4210*/  UISETP.NE.AND.EX UP4, UPT, UR5, URZ, UPT, UP4 ;  /* 0x000000ff0500728c */ /* 0x000fca000bf85340 */
[----:B------:R-:W3:Y:S08]  /*4220*/  LDC.64 R16, c[0x0][0xb10] ;  /* 0x0002c400ff107b82 */ /* 0x000ef00000000a00 */
[----:B------:R-:W1:Y:S08]  /*4230*/  LDC.64 R6, c[0x0][0xb18] ;  /* 0x0002c600ff067b82 */ /* 0x000e700000000a00 */
[----:B------:R-:W1:Y:S08]  /*4240*/  LDC.64 R4, c[0x0][0xb28] ;  /* 0x0002ca00ff047b82 */ /* 0x000e700000000a00 */
[----:B--2-4-:R-:W1:Y:S02]  /*4250*/  LDC R19, c[0x0][0x374] ;  /* 0x0000dd00ff137b82 */ /* 0x014e640000000800 */
.L_x_97:
[C---:B------:R-:W-:Y:S02]  /*4260*/  LEA R0, R28.reuse, UR7, 0x3 ;  /* 0x000000071c007c11 */ /* 0x040fe4000f8e18ff */
[----:B------:R-:W-:Y:S02]  /*4270*/  SHF.L.U32 R2, R27, 0x1f, RZ ;  /* 0x0000001f1b027819 */ /* 0x000fe400000006ff */
[----:B------:R-:W-:Y:S02]  /*4280*/  LEA R20, R28, UR7, 0x4 ;  /* 0x000000071c147c11 */ /* 0x000fe4000f8e20ff */
[----:B--2---:R-:W2:Y:S02]  /*4290*/  SYNCS.PHASECHK.TRANS64.TRYWAIT P0, [R0+URZ+0xa0], R2 ;  /* 0x0000a002000075a7 */ /* 0x004ea400080011ff */
[----:B--2---:R-:W-:Y:S05]  /*42a0*/  @!P0 BRA `(.L_x_87) ;  /* 0x0000005c00a88947 */ /* 0x004fea0003800000 */
.L_x_176:
[----:B------:R-:W-:Y:S01]  /*42b0*/  ISETP.GE.AND P0, PT, R40, 0x1, PT ;  /* 0x000000012800780c */ /* 0x000fe20003f06270 */
[----:B------:R-:W4:Y:S01]  /*42c0*/  LDS.128 R20, [R20+0x130] ;  /* 0x0001300014147984 */ /* 0x000f220000000c00 */
[----:B--2---:R-:W-:Y:S01]  /*42d0*/  VIADD R0, R0, 0xb0 ;  /* 0x000000b000007836 */ /* 0x004fe20000000000 */
[----:B------:R-:W-:Y:S01]  /*42e0*/  @!PT LDS RZ, [RZ] ;  /* 0x00000000fffff984 */ /* 0x000fe20000000800 */
[----:B------:R-:W-:Y:S01]  /*42f0*/  @!PT LDS RZ, [RZ] ;  /* 0x00000000fffff984 */ /* 0x000fe20000000800 */
[----:B------:R-:W-:Y:S01]  /*4300*/  @!PT LDS RZ, [RZ] ;  /* 0x00000000fffff984 */ /* 0x000fe20000000800 */
[----:B------:R-:W-:Y:S01]  /*4310*/  @!PT LDS RZ, [RZ] ;  /* 0x00000000fffff984 */ /* 0x000fe20000000800 */
[----:B------:R2:W-:Y:S06]  /*4320*/  MEMBAR.ALL.CTA ;  /* 0x0000000000007992 */ /* 0x0005ec0000008000 */
[----:B--2---:R-:W2:Y:S01]  /*4330*/  FENCE.VIEW.ASYNC.S ;  /* 0x00000000000073c6 */ /* 0x004ea20000000000 */
[----:B------:R-:W-:Y:S04]  /*4340*/  PRMT R0, RZ, 0x654, R0 ;  /* 0x00000654ff007816 */ /* 0x000fe80000000000 */
[----:B--2---:R2:W-:Y:S01]  /*4350*/  SYNCS.ARRIVE.TRANS64.RED.A1T0 RZ, [R0+URZ], RZ ;  /* 0x000000ff00ff79a7 */ /* 0x0045e200081004ff */
[----:B----4-:R-:W-:Y:S11]  /*4360*/  LOP3.LUT P3, RZ, R22, 0x1, RZ, 0xc0, !PT ;  /* 0x0000000116ff7812 */ /* 0x010ff6000786c0ff */
[----:B------:R-:W-:Y:S02]  /*4370*/  @!UPT UIADD3 URZ, UPT, UPT, URZ, URZ, URZ ;  /* 0x000000fffffff290 */ /* 0x000fe4000fffe0ff */
[----:B------:R-:W-:Y:S02]  /*4380*/  @P3 MOV R11, R20 ;  /* 0x00000014000b3202 */ /* 0x000fe40000000f00 */
[----:B------:R-:W-:Y:S01]  /*4390*/  @P3 LOP3.LUT R10, R21, 0xffff, RZ, 0xc0, !PT ;  /* 0x0000ffff150a3812 */ /* 0x000fe200078ec0ff */
[----:B--2---:R-:W-:Y:S06]  /*43a0*/  @!P0 BRA `(.L_x_88) ;  /* 0x0000000000a48947 */ /* 0x004fec0003800000 */
[-C--:B-1----:R-:W-:Y:S01]  /*43b0*/  IMAD.HI.U32 R0, R19, R7.reuse, RZ ;  /* 0x0000000713007227 */ /* 0x082fe200078e00ff */
[----:B------:R-:W-:Y:S02]  /*43c0*/  ISETP.NE.AND P0, PT, R6, 0x1, PT ;  /* 0x000000010600780c */ /* 0x000fe40003f05270 */
[----:B------:R-:W-:Y:S01]  /*43d0*/  ISETP.NE.AND P2, PT, R40, 0x1, PT ;  /* 0x000000012800780c */ /* 0x000fe20003f45270 */
[----:B---3--:R-:W-:Y:S01]  /*43e0*/  IMAD.HI.U32 R9, R24, R16, RZ ;  /* 0x0000001018097227 */ /* 0x008fe200078e00ff */
[----:B------:R-:W-:Y:S02]  /*43f0*/  SHF.R.U32.HI R0, RZ, R18, R0 ;  /* 0x00000012ff007219 */ /* 0x000fe40000011600 */
[----:B------:R-:W-:Y:S01]  /*4400*/  ISETP.NE.AND P4, PT, R3, 0x1, PT ;  /* 0x000000010300780c */ /* 0x000fe20003f85270 */
[----:B------:R-:W-:Y:S01]  /*4410*/  IMAD.HI.U32 R13, R10, R7, RZ ;  /* 0x000000070a0d7227 */ /* 0x000fe200078e00ff */
[----:B------:R-:W-:Y:S02]  /*4420*/  SHF.R.U32.HI R9, RZ, R17, R9 ;  /* 0x00000011ff097219 */ /* 0x000fe40000011609 */
[----:B------:R-:W-:Y:S01]  /*4430*/  SEL R0, R19, R0, !P0 ;  /* 0x0000000013007207 */ /* 0x000fe20004000000 */
[----:B------:R-:W-:Y:S01]  /*4440*/  IMAD.HI.U32 R12, R11, R16, RZ ;  /* 0x000000100b0c7227 */ /* 0x000fe200078e00ff */
[----:B------:R-:W-:Y:S03]  /*4450*/  SEL R9, R24, R9, !P4 ;  /* 0x0000000918097207 */ /* 0x000fe60006000000 */
[-C--:B------:R-:W-:Y:S01]  /*4460*/  IMAD.HI.U32 R8, R0, R4.reuse, RZ ;  /* 0x0000000400087227 */ /* 0x080fe200078e00ff */
[----:B------:R-:W-:Y:S03]  /*4470*/  SHF.R.U32.HI R12, RZ, R17, R12 ;  /* 0x00000011ff0c7219 */ /* 0x000fe6000001160c */
[----:B------:R-:W-:Y:S01]  /*4480*/  IMAD.HI.U32 R2, R9, R4, RZ ;  /* 0x0000000409027227 */ /* 0x000fe200078e00ff */
[-C--:B------:R-:W-:Y:S02]  /*4490*/  @P2 SHF.R.U32.HI R0, RZ, R5.reuse, R8 ;  /* 0x00000005ff002219 */ /* 0x080fe40000011608 */
[----:B------:R-:W-:Y:S02]  /*44a0*/  SHF.R.U32.HI R8, RZ, R18, R13 ;  /* 0x00000012ff087219 */ /* 0x000fe4000001160d */
[----:B------:R-:W-:Y:S01]  /*44b0*/  @P2 SHF.R.U32.HI R9, RZ, R5, R2 ;  /* 0x00000005ff092219 */ /* 0x000fe20000011602 */
[----:B------:R-:W-:Y:S01]  /*44c0*/  IMAD R0, R40, R0, RZ ;  /* 0x0000000028007224 */ /* 0x000fe200078e02ff */
[----:B------:R-:W-:Y:S02]  /*44d0*/  SEL R8, R10, R8, !P0 ;  /* 0x000000080a087207 */ /* 0x000fe40004000000 */
[----:B------:R-:W-:Y:S01]  /*44e0*/  SEL R2, R11, R12, !P4 ;  /* 0x0000000c0b027207 */ /* 0x000fe20006000000 */
[----:B------:R-:W-:Y:S01]  /*44f0*/  IMAD R12, R40, R9, RZ ;  /* 0x00000009280c7224 */ /* 0x000fe200078e02ff */
[C---:B------:R-:W-:Y:S01]  /*4500*/  ISETP.GE.AND P0, PT, R8.reuse, R0, PT ;  /* 0x000000000800720c */ /* 0x040fe20003f06270 */
[----:B------:R-:W-:Y:S03]  /*4510*/  IMAD.HI.U32 R0, R8, R4, RZ ;  /* 0x0000000408007227 */ /* 0x000fe600078e00ff */
[----:B------:R-:W-:Y:S02]  /*4520*/  ISETP.GE.OR P0, PT, R2, R12, P0 ;  /* 0x0000000c0200720c */ /* 0x000fe40000706670 */
[-C--:B------:R-:W-:Y:S04]  /*4530*/  SHF.R.U32.HI R0, RZ, R5.reuse, R0 ;  /* 0x00000005ff007219 */ /* 0x080fe80000011600 */
[----:B------:R-:W-:Y:S05]  /*4540*/  SEL R13, R8, R0, !P2 ;  /* 0x00000000080d7207 */ /* 0x000fea0005000000 */
[----:B------:R-:W-:Y:S02]  /*4550*/  IMAD.MOV R12, RZ, RZ, -R13 ;  /* 0x000000ffff0c7224 */ /* 0x000fe400078e0a0d */
[----:B------:R-:W-:Y:S04]  /*4560*/  @!P0 IMAD.HI.U32 R0, R2, R4, RZ ;  /* 0x0000000402008227 */ /* 0x000fe800078e00ff */
[----:B------:R-:W-:Y:S01]  /*4570*/  IMAD R12, R40, R12, R8 ;  /* 0x0000000c280c7224 */ /* 0x000fe200078e0208 */
[----:B------:R-:W-:Y:S04]  /*4580*/  @!P0 SHF.R.U32.HI R0, RZ, R5, R0 ;  /* 0x00000005ff008219 */ /* 0x000fe80000011600 */
[----:B------:R-:W-:Y:S04]  /*4590*/  @!P0 SEL R0, R2, R0, !P2 ;  /* 0x0000000002008207 */ /* 0x000fe80005000000 */
[----:B------:R-:W-:Y:S01]  /*45a0*/  @!P0 IADD3 R13, PT, PT, R13, -R0, RZ ;  /* 0x800000000d0d8210 */ /* 0x000fe20007ffe0ff */
[----:B------:R-:W-:Y:S01]  /*45b0*/  @!P0 IMAD R0, R9, R12, R0 ;  /* 0x0000000c09008224 */ /* 0x000fe200078e0200 */
[----:B------:R-:W-:Y:S01]  /*45c0*/  IADD3 R9, PT, PT, -R8, RZ, RZ ;  /* 0x000000ff08097210 */ /* 0x000fe20007ffe1ff */
[--C-:B------:R-:W-:Y:S02]  /*45d0*/  IMAD.MOV R12, RZ, RZ, -R2.reuse ;  /* 0x000000ffff0c7224 */ /* 0x100fe400078e0a02 */
[----:B------:R-:W-:Y:S02]  /*45e0*/  @!P0 IMAD R8, R13, R40, R2 ;  /* 0x000000280d088224 */ /* 0x000fe400078e0202 */
[----:B------:R-:W-:Y:S02]  /*45f0*/  @!P0 IMAD.MOV.U32 R2, RZ, RZ, R0 ;  /* 0x000000ffff028224 */ /* 0x000fe400078e0000 */
[----:B------:R-:W-:Y:S02]  /*4600*/  IMAD R11, R3, R12, R11 ;  /* 0x0000000c030b7224 */ /* 0x000fe400078e020b */
[----:B------:R-:W-:Y:S02]  /*4610*/  IMAD R10, R6, R9, R10 ;  /* 0x00000009060a7224 */ /* 0x000fe400078e020a */
[----:B------:R-:W-:Y:S02]  /*4620*/  IMAD R11, R2, R3, R11 ;  /* 0x00000003020b7224 */ /* 0x000fe400078e020b */
[----:B------:R-:W-:Y:S02]  /*4630*/  IMAD R10, R8, R6, R10 ;  /* 0x00000006080a7224 */ /* 0x000fe400078e020a */
.L_x_88:
[----:B------:R-:W-:Y:S05]  /*4640*/  BRA.U UP1, `(.L_x_89) ;  /* 0x0000000101107547 */ /* 0x000fea000b800000 */
[----:B------:R-:W-:Y:S04]  /*4650*/  MOV R2, UR6 ;  /* 0x0000000600027c02 */ /* 0x000fe80008000f00 */
[----:B------:R-:W-:Y:S04]  /*4660*/  SHF.L.U32 R2, R2, 0x1f, RZ ;  /* 0x0000001f02027819 */ /* 0x000fe800000006ff */
[----:B------:R-:W2:Y:S02]  /*4670*/  SYNCS.PHASECHK.TRANS64.TRYWAIT P0, [UR7+0x98], R2 ;  /* 0x00009802ff0075a7 */ /* 0x000ea40008001107 */
[----:B--2---:R-:W-:Y:S05]  /*4680*/  @!P0 BRA `(.L_x_90) ;  /* 0x0000005800c48947 */ /* 0x004fea0003800000 */
.L_x_89:
[----:B------:R-:W-:Y:S02]  /*4690*/  R2UR UR42, R15 ;  /* 0x000000000f2a72ca */ /* 0x000fe400000e0000 */
[----:B------:R-:W-:Y:S02]  /*46a0*/  R2UR UR43, R14 ;  /* 0x000000000e2b72ca */ /* 0x000fe400000e0000 */
[----:B------:R-:W-:Y:S02]  /*46b0*/  ISETP.NE.U32.AND P2, PT, RZ, UR4, PT ;  /* 0x00000004ff007c0c */ /* 0x000fe4000bf45070 */
[----:B------:R-:W-:Y:S02]  /*46c0*/  SHF.L.U32 R14, R29, 0x1f, RZ ;  /* 0x0000001f1d0e7819 */ /* 0x000fe400000006ff */
[----:B------:R-:W-:Y:S05]  /*46d0*/  ISETP.NE.AND.EX P2, PT, RZ, UR5, PT, P2 ;  /* 0x00000005ff007c0c */ /* 0x000fea000bf45320 */
[----:B------:R-:W-:Y:S02]  /*46e0*/  USHF.L.U32 UR42, UR42, 0x8, URZ ;  /* 0x000000082a2a7899 */ /* 0x000fe400080006ff */
[----:B------:R-:W-:Y:S01]  /*46f0*/  USHF.L.U32 UR43, UR43, 0x6, URZ ;  /* 0x000000062b2b7899 */ /* 0x000fe200080006ff */
[----:B------:R-:W-:Y:S11]  /*4700*/  BRA.U !UP4, `(.L_x_91) ;  /* 0x000000010c347547 */ /* 0x000ff6000b800000 */
[----:B------:R-:W-:Y:S01]  /*4710*/  UPLOP3.LUT UP0, UPT, UPT, UPT, UP3, 0x80, 0x8 ;  /* 0x000000000008789c */ /* 0x000fe20003f0f030 */
[----:B--2---:R-:W-:Y:S02]  /*4720*/  HFMA2 R0, -RZ, RZ, 0, 5.9604644775390625e-08 ;  /* 0x00000001ff007431 */ /* 0x004fe400000001ff */
[----:B------:R-:W-:Y:S03]  /*4730*/  IMAD.MOV.U32 R96, RZ, RZ, 0x1 ;  /* 0x00000001ff607424 */ /* 0x000fe600078e00ff */
[----:B------:R-:W-:Y:S05]  /*4740*/  PLOP3.LUT P0, PT, PT, PT, UP0, 0x80, 0x8 ;  /* 0x000000000008781c */ /* 0x000fea0003f0f008 */
[----:B------:R-:W2:Y:S01]  /*4750*/  @UP0 LDCU.64 UR10, c[0x0][0x888] ;  /* 0x00011100ff0a07ac */ /* 0x000ea20008000a00 */
[----:B------:R-:W-:Y:S07]  /*4760*/  @UP0 UIMAD UR8, UR36, UR4, URZ ;  /* 0x00000004240802a4 */ /* 0x000fee000f8e02ff */
[----:B------:R-:W-:Y:S01]  /*4770*/  @!P0 PRMT R96, R0, 0x7610, R96 ;  /* 0x0000761000608816 */ /* 0x000fe20000000060 */
[----:B--2---:R-:W-:Y:S03]  /*4780*/  @UP0 UIMAD.WIDE UR10, UR8, 0x4, UR10 ;  /* 0x00000004080a08a5 */ /* 0x004fe6000f8e020a */
[----:B------:R-:W2:Y:S03]  /*4790*/  @!UP0 LDCU UR8, c[0x0][0x880] ;  /* 0x00011000ff0887ac */ /* 0x000ea60008000800 */
[----:B------:R-:W-:Y:S01]  /*47a0*/  IMAD.U32 R8, RZ, RZ, UR10 ;  /* 0x0000000aff087e24 */ /* 0x000fe2000f8e00ff */
[----:B------:R-:W-:Y:S05]  /*47b0*/  MOV R9, UR11 ;  /* 0x0000000b00097c02 */ /* 0x000fea0008000f00 */
[----:B-----5:R4:W5:Y:S02]  /*47c0*/  @P0 LDG.E R49, desc[UR46][R8.64] ;  /* 0x0000002e08310981 */ /* 0x020964000c1e1900 */
[----:B--2-4-:R-:W-:Y:S07]  /*47d0*/  @!P0 IMAD.U32 R49, RZ, RZ, UR8 ;  /* 0x00000008ff318e24 */ /* 0x014fee000f8e00ff */
.L_x_91:
[----:B-----5:R-:W-:Y:S01]  /*47e0*/  @!P2 FSETP.EQ.AND P0, PT, R49, RZ, PT ;  /* 0x000000ff3100a20b */ /* 0x020fe20003f02000 */
[----:B------:R-:W-:Y:S01]  /*47f0*/  @!UPT UIADD3 URZ, UPT, UPT, URZ, URZ, URZ ;  /* 0x000000fffffff290 */ /* 0x000fe2000fffe0ff */
[----:B------:R-:W-:Y:S11]  /*4800*/  @!P2 BRA `(.L_x_92) ;  /* 0x000000000014a947 */ /* 0x000ff60003800000 */
[----:B------:R-:W-:Y:S02]  /*4810*/  LOP3.LUT P2, RZ, R96, 0xff, RZ, 0xc0, !PT ;  /* 0x000000ff60ff7812 */ /* 0x000fe4000784c0ff */
[----:B------:R-:W-:Y:S04]  /*4820*/  PLOP3.LUT P0, PT, PT, PT, UP0, 0x80, 0x8 ;  /* 0x000000000008781c */ /* 0x000fe80003f0f008 */
[----:B------:R-:W-:Y:S07]  /*4830*/  PLOP3.LUT P0, PT, P0, PT, PT, 0x8, 0x80 ;  /* 0x000000000080781c */ /* 0x000fee000070e170 */
[----:B------:R-:W-:Y:S11]  /*4840*/  @P2 FSETP.EQ.AND P0, PT, R49, RZ, PT ;  /* 0x000000ff3100220b */ /* 0x000ff60003f02000 */
[----:B------:R-:W-:Y:S02]  /*4850*/  @!UPT UIADD3 URZ, UPT, UPT, URZ, URZ, URZ ;  /* 0x000000fffffff290 */ /* 0x000fe4000fffe0ff */
.L_x_92:
[----:B------:R-:W4:Y:S01]  /*4860*/  SYNCS.PHASECHK.TRANS64.TRYWAIT P2, [UR7+0x70], R14 ;  /* 0x0000700eff0075a7 */ /* 0x000f220008041107 */
[----:B------:R-:W-:Y:S04]  /*4870*/  ELECT P4, URZ, PT ;  /* 0x0000000000ff782f */ /* 0x000fe80003880000 */
[----:B------:R-:W-:Y:S11]  /*4880*/  PLOP3.LUT P4, PT, P0, P4, PT, 0xf2, 0x2f ;  /* 0x00000000002f781c */ /* 0x000ff60000789e72 */
[----:B------:R-:W-:Y:S02]  /*4890*/  @!UPT UIADD3 URZ, UPT, UPT, URZ, URZ, URZ ;  /* 0x000000fffffff290 */ /* 0x000fe4000fffe0ff */
[----:B-1----:R-:W-:Y:S05]  /*48a0*/  @!P4 IADD3 R8, P0, PT, R30, 0x580, RZ ;  /* 0x000005801e08c810 */ /* 0x002fea0007f1e0ff */
[----:B--2---:R-:W-:Y:S01]  /*48b0*/  @!P4 IMAD.X R2, RZ, RZ, R31, P0 ;  /* 0x000000ffff02c224 */ /* 0x004fe200000e061f */
[----:B----4-:R-:W-:Y:S07]  /*48c0*/  @!P2 BRA `(.L_x_93) ;  /* 0x00000058004ca947 */ /* 0x010fee0003800000 */
.L_x_179:
[----:B------:R-:W-:Y:S01]  /*48d0*/  @!P4 R2UR UR9, R8 ;  /* 0x000000000809c2ca */ /* 0x000fe200000e0000 */
[----:B------:R-:W-:Y:S01]  /*48e0*/  VOTEU.ALL UP1, P4 ;  /* 0x0000000000ff7886 */ /* 0x000fe20002020000 */
[----:B------:R-:W-:Y:S01]  /*48f0*/  @!P4 R2UR UR8, R2 ;  /* 0x000000000208c2ca */ /* 0x000fe200000e0000 */
[----:B------:R-:W-:Y:S01]  /*4900*/  VOTEU.ALL UP2, P4 ;  /* 0x0000000000ff7886 */ /* 0x000fe20002040000 */
[----:B------:R-:W-:Y:S01]  /*4910*/  UMOV UR16, 0x0 ;  /* 0x0000000000107882 */ /* 0x000fe20000000000 */
[----:B------:R-:W-:Y:S01]  /*4920*/  UMOV UR17, 0x10000000 ;  /* 0x1000000000117882 */ /* 0x000fe20000000000 */
[----:B------:R-:W-:Y:S01]  /*4930*/  @!UP1 UIADD3 UR40, UPT, UPT, UR7, 0x200, URZ ;  /* 0x0000020007289890 */ /* 0x000fe2000fffe0ff */
[----:B-1----:R-:W-:Y:S01]  /*4940*/  @!P4 IMAD.MOV.U32 R0, RZ, RZ, 0x1000 ;  /* 0x00001000ff00c424 */ /* 0x002fe200078e00ff */
[----:B------:R-:W-:Y:S01]  /*4950*/  UMOV UR44, UR36 ;  /* 0x00000024002c7c82 */ /* 0x000fe20008000000 */
[----:B------:R-:W-:Y:S01]  /*4960*/  @!UP1 UIADD3 UR10, UPT, UPT, UR42, 0x80, URZ ;  /* 0x000000802a0a9890 */ /* 0x000fe2000fffe0ff */
[----:B------:R-:W-:Y:S01]  /*4970*/  UMOV UR11, UR43 ;  /* 0x0000002b000b7c82 */ /* 0x000fe20008000000 */
[----:B------:R-:W-:Y:S02]  /*4980*/  UMOV UR12, UR36 ;  /* 0x00000024000c7c82 */ /* 0x000fe40008000000 */
[----:B------:R-:W-:Y:S01]  /*4990*/  IMAD.U32 R8, RZ, RZ, UR9 ;  /* 0x00000009ff087e24 */ /* 0x000fe2000f8e00ff */
[----:B------:R-:W-:Y:S01]  /*49a0*/  UMOV UR9, UR41 ;  /* 0x0000002900097c82 */ /* 0x000fe20008000000 */
[----:B------:R-:W-:Y:S01]  /*49b0*/  IMAD.U32 R9, RZ, RZ, UR8 ;  /* 0x00000008ff097e24 */ /* 0x000fe2000f8e00ff */
[----:B------:R-:W-:Y:S02]  /*49c0*/  @!UP1 UIADD3 UR8, UPT, UPT, UR7, 0xa00, URZ ;  /* 0x00000a0007089890 */ /* 0x000fe4000fffe0ff */
[----:B------:R-:W-:Y:S01]  /*49d0*/  @!P4 R2UR UR18, R8 ;  /* 0x000000000812c2ca */ /* 0x000fe200000e0000 */
[----:B------:R-:W-:Y:S01]  /*49e0*/  VOTEU.ALL UP1, P4 ;  /* 0x0000000000ff7886 */ /* 0x000fe20002020000 */
[----:B------:R-:W-:Y:S01]  /*49f0*/  @!P4 R2UR UR19, R9 ;  /* 0x000000000913c2ca */ /* 0x000fe200000e0000 */
[----:B------:R-:W-:Y:S01]  /*4a00*/  UPRMT UR14, UR37, 0x654, UR41 ;  /* 0x00000654250e7896 */ /* 0x000fe20008000029 */
[----:B------:R-:W-:Y:S05]  /*4a10*/  @!P4 IADD3 R8, P0, PT, R30, 0x580, RZ ;  /* 0x000005801e08c810 */ /* 0x000fea0007f1e0ff */
[----:B------:R-:W-:Y:S06]  /*4a20*/  @!P4 IMAD.X R2, RZ, RZ, R31, P0 ;  /* 0x000000ffff02c224 */ /* 0x000fec00000e061f */
[----:B------:R1:W-:Y:S01]  /*4a30*/  @!UP2 UTMALDG.3D [UR40], [UR18], desc[UR16] ;  /* 0x000010281200a5b4 */ /* 0x0003e20008011000 */
[----:B------:R1:W-:Y:S01]  /*4a40*/  @!UP1 UTMALDG.3D [UR8], [UR18], desc[UR16] ;  /* 0x00001008120095b4 */ /* 0x0003e20008011000 */
[----:B------:R1:W-:Y:S01]  /*4a50*/  @!P4 SYNCS.ARRIVE.TRANS64.RED.A0TR RZ, [UR7+0x50], R0 ;  /* 0x00005000ffffc9a7 */ /* 0x0003e20008300407 */
[----:B------:R-:W-:Y:S01]  /*4a60*/  SYNCS.ARRIVE.TRANS64.RED.A1T0 RZ, [UR14], RZ ;  /* 0x000000ffffff79a7 */ /* 0x000fe2000810040e */
[----:B------:R-:W2:Y:S02]  /*4a70*/  SYNCS.PHASECHK.TRANS64.TRYWAIT P2, [UR7+0x78], R14 ;  /* 0x0000780eff0075a7 */ /* 0x000ea40008041107 */
[----:B-12---:R-:W-:Y:S05]  /*4a80*/  @!P2 BRA `(.L_x_94) ;  /* 0x0000005400f4a947 */ /* 0x006fea0003800000 */
.L_x_181:
        /* <DEDUP_REMOVED lines=8> */
[----:B------:R-:W-:Y:S01]  /*4b10*/  @!UP1 UIADD3 UR32, UPT, UPT, UR7, 0x1200, URZ ;  /* 0x0000120007209890 */ /* 0x000fe2000fffe0ff */
[----:B------:R-:W-:Y:S01]  /*4b20*/  UMOV UR35, UR43 ;  /* 0x0000002b00237c82 */ /* 0x000fe20008000000 */
[----:B------:R-:W-:Y:S03]  /*4b30*/  @!UP1 UIADD3 UR10, UPT, UPT, UR42, 0xa0, URZ ;  /* 0x000000a02a0a9890 */ /* 0x000fe6000fffe0ff */
[----:B------:R-:W-:Y:S01]  /*4b40*/  IMAD.U32 R8, RZ, RZ, UR9 ;  /* 0x00000009ff087e24 */ /* 0x000fe2000f8e00ff */
[----:B------:R-:W-:Y:S01]  /*4b50*/  UMOV UR9, UR33 ;  /* 0x0000002100097c82 */ /* 0x000fe20008000000 */
[----:B------:R-:W-:Y:S01]  /*4b60*/  IMAD.U32 R9, RZ, RZ, UR8 ;  /* 0x00000008ff097e24 */ /* 0x000fe2000f8e00ff */
[----:B------:R-:W-:Y:S02]  /*4b70*/  @!UP1 UIADD3 UR8, UPT, UPT, UR7, 0x1a00, URZ ;  /* 0x00001a0007089890 */ /* 0x000fe4000fffe0ff */
[----:B------:R-:W-:Y:S01]  /*4b80*/  @!P4 R2UR UR18, R8 ;  /* 0x000000000812c2ca */ /* 0x000fe200000e0000 */
[----:B------:R-:W-:Y:S01]  /*4b90*/  VOTEU.ALL UP1, P4 ;  /* 0x0000000000ff7886 */ /* 0x000fe20002020000 */
[----:B------:R-:W-:Y:S01]  /*4ba0*/  @!P4 R2UR UR19, R9 ;  /* 0x000000000913c2ca */ /* 0x000fe200000e0000 */
[----:B------:R-:W-:Y:S01]  /*4bb0*/  UMOV UR11, UR43 ;  /* 0x0000002b000b7c82 */ /* 0x000fe20008000000 */
[----:B------:R-:W-:Y:S01]  /*4bc0*/  UMOV UR12, UR36 ;  /* 0x00000024000c7c82 */ /* 0x000fe20008000000 */
[----:B------:R-:W-:Y:S01]  /*4bd0*/  UPRMT UR14, UR37, 0x654, UR33 ;  /* 0x00000654250e7896 */ /* 0x000fe20008000021 */
[----:B------:R-:W-:Y:S05]  /*4be0*/  @!P4 IADD3 R8, P0, PT, R30, 0x580, RZ ;  /* 0x000005801e08c810 */ /* 0x000fea0007f1e0ff */
[----:B------:R-:W-:Y:S04]  /*4bf0*/  @!P4 IMAD.X R2, RZ, RZ, R31, P0 ;  /* 0x000000ffff02c224 */ /* 0x000fe800000e061f */
[----:B------:R1:W-:Y:S01]  /*4c00*/  @!UP2 UTMALDG.3D [UR32], [UR18], desc[UR16] ;  /* 0x000010201200a5b4 */ /* 0x0003e20008011000 */
[----:B------:R1:W-:Y:S01]  /*4c10*/  @!UP1 UTMALDG.3D [UR8], [UR18], desc[UR16] ;  /* 0x00001008120095b4 */ /* 0x0003e20008011000 */
[----:B------:R1:W-:Y:S01]  /*4c20*/  @!P4 SYNCS.ARRIVE.TRANS64.RED.A0TR RZ, [UR7+0x58], R0 ;  /* 0x00005800ffffc9a7 */ /* 0x0003e20008300407 */
[----:B------:R-:W-:Y:S01]  /*4c30*/  SYNCS.ARRIVE.TRANS64.RED.A1T0 RZ, [UR14], RZ ;  /* 0x000000ffffff79a7 */ /* 0x000fe2000810040e */
[----:B------:R-:W2:Y:S02]  /*4c40*/  SYNCS.PHASECHK.TRANS64.TRYWAIT P2, [UR7+0x80], R14 ;  /* 0x0000800eff0075a7 */ /* 0x000ea40008041107 */
[----:B-12---:R-:W-:Y:S05]  /*4c50*/  @!P2 BRA `(.L_x_95) ;  /* 0x000000540098a947 */ /* 0x006fea0003800000 */
.L_x_183:
[----:B------:R-:W2:Y:S01]  /*4c60*/  LDC.64 R12, c[0x0][0xb18] ;  /* 0x0002c600ff0c7b82 */ /* 0x000ea20000000a00 */
[----:B------:R-:W-:Y:S01]  /*4c70*/  @!P4 R2UR UR8, R2 ;  /* 0x000000000208c2ca */ /* 0x000fe200000e0000 */
[----:B------:R-:W-:Y:S01]  /*4c80*/  VOTEU.ALL UP1, P4 ;  /* 0x0000000000ff7886 */ /* 0x000fe20002020000 */
[----:B------:R-:W-:Y:S01]  /*4c90*/  @!P4 R2UR UR9, R8 ;  /* 0x000000000809c2ca */ /* 0x000fe200000e0000 */
[----:B------:R-:W-:Y:S01]  /*4ca0*/  VOTEU.ALL UP2, P4 ;  /* 0x0000000000ff7886 */ /* 0x000fe20002040000 */
[----:B------:R-:W-:Y:S03]  /*4cb0*/  UMOV UR16, 0x0 ;  /* 0x0000000000107882 */ /* 0x000fe60000000000 */
[----:B------:R-:W4:Y:S01]  /*4cc0*/  @!P1 LDC R2, c[0x0][0xb0c] ;  /* 0x0002c300ff029b82 */ /* 0x000f220000000800 */
[----:B------:R-:W-:Y:S01]  /*4cd0*/  @!UP1 UIADD3 UR26, UPT, UPT, UR42, 0x40, URZ ;  /* 0x000000402a1a9890 */ /* 0x000fe2000fffe0ff */
[----:B-1----:R-:W-:Y:S01]  /*4ce0*/  @!P4 IMAD.MOV.U32 R0, RZ, RZ, 0x1000 ;  /* 0x00001000ff00c424 */ /* 0x002fe200078e00ff */
[----:B------:R-:W-:Y:S01]  /*4cf0*/  @!UP1 UIADD3 UR24, UPT, UPT, UR7, 0x2200, URZ ;  /* 0x0000220007189890 */ /* 0x000fe2000fffe0ff */
[----:B------:R-:W-:Y:S01]  /*4d00*/  @P3 SHF.R.U32.HI R26, RZ, 0x10, R21 ;  /* 0x00000010ff1a3819 */ /* 0x000fe20000011615 */
[----:B------:R-:W-:Y:S01]  /*4d10*/  UMOV UR17, 0x10000000 ;  /* 0x1000000000117882 */ /* 0x000fe20000000000 */
[----:B------:R-:W-:Y:S01]  /*4d20*/  UMOV UR27, UR43 ;  /* 0x0000002b001b7c82 */ /* 0x000fe20008000000 */
[----:B------:R-:W-:Y:S01]  /*4d30*/  UMOV UR28, UR36 ;  /* 0x00000024001c7c82 */ /* 0x000fe20008000000 */
[----:B------:R-:W-:Y:S01]  /*4d40*/  IMAD.U32 R9, RZ, RZ, UR8 ;  /* 0x00000008ff097e24 */ /* 0x000fe2000f8e00ff */
[----:B------:R-:W-:Y:S01]  /*4d50*/  @!UP1 UIADD3 UR10, UPT, UPT, UR42, 0xc0, URZ ;  /* 0x000000c02a0a9890 */ /* 0x000fe2000fffe0ff */
[----:B------:R-:W-:Y:S01]  /*4d60*/  IMAD.U32 R8, RZ, RZ, UR9 ;  /* 0x00000009ff087e24 */ /* 0x000fe2000f8e00ff */
[----:B------:R-:W-:Y:S01]  /*4d70*/  @!UP1 UIADD3 UR8, UPT, UPT, UR7, 0x2a00, URZ ;  /* 0x00002a0007089890 */ /* 0x000fe2000fffe0ff */
[----:B------:R-:W-:Y:S01]  /*4d80*/  VIADD R28, R28, 0x1 ;  /* 0x000000011c1c7836 */ /* 0x000fe20000000000 */
[----:B------:R-:W-:Y:S01]  /*4d90*/  @!P4 R2UR UR19, R9 ;  /* 0x000000000913c2ca */ /* 0x000fe200000e0000 */
[----:B------:R-:W-:Y:S01]  /*4da0*/  VOTEU.ALL UP1, P4 ;  /* 0x0000000000ff7886 */ /* 0x000fe20002020000 */
[----:B------:R-:W-:Y:S01]  /*4db0*/  @!P4 R2UR UR18, R8 ;  /* 0x000000000812c2ca */ /* 0x000fe200000e0000 */
[----:B------:R-:W-:Y:S01]  /*4dc0*/  UMOV UR9, UR25 ;  /* 0x0000001900097c82 */ /* 0x000fe20008000000 */
[----:B------:R-:W1:Y:S01]  /*4dd0*/  LDC.64 R8, c[0x0][0xb10] ;  /* 0x0002c400ff087b82 */ /* 0x000e620000000a00 */
[----:B------:R-:W-:Y:S01]  /*4de0*/  UMOV UR11, UR43 ;  /* 0x0000002b000b7c82 */ /* 0x000fe20008000000 */
[----:B------:R-:W-:Y:S01]  /*4df0*/  UMOV UR12, UR36 ;  /* 0x00000024000c7c82 */ /* 0x000fe20008000000 */
[----:B------:R-:W-:Y:S08]  /*4e00*/  UPRMT UR14, UR37, 0x654, UR25 ;  /* 0x00000654250e7896 */ /* 0x000ff00008000019 */
[----:B------:R1:W-:Y:S01]  /*4e10*/  @!UP2 UTMALDG.3D [UR24], [UR18], desc[UR16] ;  /* 0x000010181200a5b4 */ /* 0x0003e20008011000 */
[----:B------:R1:W-:Y:S01]  /*4e20*/  @!UP1 UTMALDG.3D [UR8], [UR18], desc[UR16] ;  /* 0x00001008120095b4 */ /* 0x0003e20008011000 */
[----:B------:R5:W-:Y:S01]  /*4e30*/  @!P4 SYNCS.ARRIVE.TRANS64.RED.A0TR RZ, [UR7+0x60], R0 ;  /* 0x00006000ffffc9a7 */ /* 0x000be20008300407 */
[C---:B-1----:R-:W-:Y:S01]  /*4e40*/  @!P1 IMAD.HI.U32 R8, R11.reuse, R8, RZ ;  /* 0x000000080b089227 */ /* 0x042fe200078e00ff */
[----:B--2---:R-:W-:Y:S02]  /*4e50*/  @!P1 ISETP.NE.AND P0, PT, R12, 0x1, PT ;  /* 0x000000010c00980c */ /* 0x004fe40003f05270 */
[----:B----4-:R-:W-:Y:S01]  /*4e60*/  @!P1 ISETP.NE.AND P2, PT, R2, 0x1, PT ;  /* 0x000000010200980c */ /* 0x010fe20003f45270 */
[C---:B------:R-:W-:Y:S01]  /*4e70*/  @!P1 IMAD.HI.U32 R13, R10.reuse, R13, RZ ;  /* 0x0000000d0a0d9227 */ /* 0x040fe200078e00ff */
[----:B------:R-:W-:Y:S04]  /*4e80*/  @!P1 SHF.R.U32.HI R8, RZ, R9, R8 ;  /* 0x00000009ff089219 */ /* 0x000fe80000011608 */
[----:B------:R-:W-:Y:S01]  /*4e90*/  @!P1 SEL R8, R11, R8, !P2 ;  /* 0x000000080b089207 */ /* 0x000fe20005000000 */
[----:B------:R-:W-:Y:S01]  /*4ea0*/  SYNCS.ARRIVE.TRANS64.RED.A1T0 RZ, [UR14], RZ ;  /* 0x000000ffffff79a7 */ /* 0x000fe2000810040e */
[----:B------:R-:W1:Y:S01]  /*4eb0*/  SYNCS.PHASECHK.TRANS64.TRYWAIT P5, [UR7+0x88], R14 ;  /* 0x0000880eff0075a7 */ /* 0x000e6200080a1107 */
[----:B-----5:R-:W2:Y:S02]  /*4ec0*/  @!P1 LDC R0, c[0x0][0xb20] ;  /* 0x0002c800ff009b82 */ /* 0x020ea40000000800 */
[----:B--2---:R-:W-:Y:S04]  /*4ed0*/  @!P1 SHF.R.U32.HI R0, RZ, R0, R13 ;  /* 0x00000000ff009219 */ /* 0x004fe8000001160d */
[----:B------:R-:W-:Y:S05]  /*4ee0*/  @!P1 SEL R9, R10, R0, !P0 ;  /* 0x000000000a099207 */ /* 0x000fea0004000000 */
[----:B------:R-:W-:Y:S02]  /*4ef0*/  @!P1 IMAD.IADD R0, R9, 0x1, -R8 ;  /* 0x0000000109009824 */ /* 0x000fe400078e0a08 */
[----:B------:R-:W-:Y:S02]  /*4f00*/  @!P1 IMAD.IADD R8, R8, 0x1, -R9 ;  /* 0x0000000108089824 */ /* 0x000fe400078e0a09 */
[----:B------:R-:W-:Y:S02]  /*4f10*/  @!P1 IMAD R11, R0, R2, R11 ;  /* 0x00000002000b9224 */ /* 0x000fe400078e020b */
[----:B------:R-:W-:Y:S01]  /*4f20*/  @!P1 IMAD R10, R8, R12, R10 ;  /* 0x0000000c080a9224 */ /* 0x000fe200078e020a */
[----:B-1----:R-:W-:Y:S06]  /*4f30*/  @!P5 BRA `(.L_x_96) ;  /* 0x0000005000f8d947 */ /* 0x002fec0003800000 */
.L_x_185:
[----:B------:R-:W-:Y:S01]  /*4f40*/  @!P4 IADD3 R2, P0, PT, R30, 0x580, RZ ;  /* 0x000005801e02c810 */ /* 0x000fe20007f1e0ff */
[----:B------:R-:W-:Y:S01]  /*4f50*/  VOTEU.ALL UP1, P4 ;  /* 0x0000000000ff7886 */ /* 0x000fe20002020000 */
[----:B------:R-:W-:Y:S01]  /*4f60*/  VOTEU.ALL UP2, P4 ;  /* 0x0000000000ff7886 */ /* 0x000fe20002040000 */
[----:B------:R-:W-:Y:S01]  /*4f70*/  UMOV UR14, 0x0 ;  /* 0x00000000000e7882 */ /* 0x000fe20000000000 */
[----:B------:R-:W-:Y:S01]  /*4f80*/  @!P4 R2UR UR9, R2 ;  /* 0x000000000209c2ca */ /* 0x000fe200000e0000 */
[----:B-1----:R-:W-:Y:S01]  /*4f90*/  @!P4 IMAD.X R0, RZ, RZ, R31, P0 ;  /* 0x000000ffff00c224 */ /* 0x002fe200000e061f */
[----:B------:R-:W-:Y:S01]  /*4fa0*/  @!UP1 UIADD3 UR17, UPT, UPT, UR7, 0x68, URZ ;  /* 0x0000006807119890 */ /* 0x000fe2000fffe0ff */
[----:B------:R-:W-:Y:S01]  /*4fb0*/  ISETP.NE.AND P0, PT, R28, 0x2, PT ;  /* 0x000000021c00780c */ /* 0x000fe20003f05270 */
[----:B------:R-:W-:Y:S01]  /*4fc0*/  @!UP1 UIADD3 UR18, UPT, UPT, UR42, 0x60, URZ ;  /* 0x000000602a129890 */ /* 0x000fe2000fffe0ff */
[----:B------:R-:W-:Y:S01]  /*4fd0*/  LOP3.LUT R29, R29, 0x1, RZ, 0x3c, !PT ;  /* 0x000000011d1d7812 */ /* 0x000fe200078e3cff */
[----:B------:R-:W-:Y:S01]  /*4fe0*/  @!UP1 UIADD3 UR16, UPT, UPT, UR7, 0x3200, URZ ;  /* 0x0000320007109890 */ /* 0x000fe2000fffe0ff */
[----:B------:R-:W-:Y:S01]  /*4ff0*/  @!P4 R2UR UR8, R0 ;  /* 0x000000000008c2ca */ /* 0x000fe200000e0000 */
[----:B------:R-:W-:Y:S01]  /*5000*/  UMOV UR15, 0x10000000 ;  /* 0x10000000000f7882 */ /* 0x000fe20000000000 */
[----:B------:R-:W-:Y:S01]  /*5010*/  UMOV UR19, UR43 ;  /* 0x0000002b00137c82 */ /* 0x000fe20008000000 */
[----:B------:R-:W-:Y:S01]  /*5020*/  UMOV UR20, UR36 ;  /* 0x0000002400147c82 */ /* 0x000fe20008000000 */
[----:B------:R-:W-:Y:S01]  /*5030*/  @!UP1 UIADD3 UR10, UPT, UPT, UR42, 0xe0, URZ ;  /* 0x000000e02a0a9890 */ /* 0x000fe2000fffe0ff */
[----:B------:R-:W-:Y:S01]  /*5040*/  SEL R0, RZ, 0x1, P0 ;  /* 0x00000001ff007807 */ /* 0x000fe20000000000 */
[----:B------:R-:W-:Y:S01]  /*5050*/  IMAD.U32 R8, RZ, RZ, UR9 ;  /* 0x00000009ff087e24 */ /* 0x000fe2000f8e00ff */
[----:B------:R-:W-:Y:S01]  /*5060*/  UMOV UR11, UR43 ;  /* 0x0000002b000b7c82 */ /* 0x000fe20008000000 */
[----:B------:R-:W-:Y:S01]  /*5070*/  UMOV UR12, UR36 ;  /* 0x00000024000c7c82 */ /* 0x000fe20008000000 */
[----:B------:R-:W-:Y:S01]  /*5080*/  UMOV UR9, UR17 ;  /* 0x0000001100097c82 */ /* 0x000fe20008000000 */
[----:B------:R-:W-:Y:S01]  /*5090*/  @P3 R2UR UR36, R26 ;  /* 0x000000001a2432ca */ /* 0x000fe200000e0000 */
[----:B------:R-:W-:Y:S01]  /*50a0*/  IMAD.IADD R15, R10, 0x1, R94 ;  /* 0x000000010a0f7824 */ /* 0x000fe200078e025e */
[----:B------:R-:W-:Y:S01]  /*50b0*/  @!P4 R2UR UR22, R8 ;  /* 0x000000000816c2ca */ /* 0x000fe200000e0000 */
[----:B------:R-:W-:Y:S01]  /*50c0*/  IMAD.U32 R9, RZ, RZ, UR8 ;  /* 0x00000008ff097e24 */ /* 0x000fe2000f8e00ff */
[----:B------:R-:W-:Y:S01]  /*50d0*/  @!UP1 UIADD3 UR8, UPT, UPT, UR7, 0x3a00, URZ ;  /* 0x00003a0007089890 */ /* 0x000fe2000fffe0ff */
[----:B------:R-:W-:Y:S01]  /*50e0*/  LOP3.LUT R27, R27, R0, RZ, 0x3c, !PT ;  /* 0x000000001b1b7212 */ /* 0x000fe200078e3cff */
[----:B------:R-:W-:Y:S01]  /*50f0*/  VOTEU.ALL UP1, P4 ;  /* 0x0000000000ff7886 */ /* 0x000fe20002020000 */
[----:B------:R-:W-:Y:S01]  /*5100*/  IMAD.IADD R14, R11, 0x1, R95 ;  /* 0x000000010b0e7824 */ /* 0x000fe200078e025f */
[----:B------:R-:W-:Y:S02]  /*5110*/  @!P4 R2UR UR23, R9 ;  /* 0x000000000917c2ca */ /* 0x000fe400000e0000 */
[----:B------:R-:W-:Y:S11]  /*5120*/  SEL R28, R28, RZ, P0 ;  /* 0x000000ff1c1c7207 */ /* 0x000ff60000000000 */
[----:B------:R2:W-:Y:S01]  /*5130*/  @!UP2 UTMALDG.3D [UR16], [UR22], desc[UR14] ;  /* 0x00000e101600a5b4 */ /* 0x0005e20008011000 */
[----:B------:R2:W-:Y:S01]  /*5140*/  @!UP1 UTMALDG.3D [UR8], [UR22], desc[UR14] ;  /* 0x00000e08160095b4 */ /* 0x0005e20008011000 */
[----:B------:R2:W-:Y:S01]  /*5150*/  @!P4 SYNCS.ARRIVE.TRANS64.RED.A0TR RZ, [UR7+0x68], R25 ;  /* 0x00006819ffffc9a7 */ /* 0x0005e20008300407 */
[----:B------:R-:W-:Y:S01]  /*5160*/  UPLOP3.LUT UP1, UPT, UPT, UPT, UPT, 0x80, 0x8 ;  /* 0x000000000008789c */ /* 0x000fe20003f2f070 */
[----:B------:R-:W-:Y:S01]  /*5170*/  SYNCS.ARRIVE.TRANS64.RED.A1T0 RZ, [UR13], RZ ;  /* 0x000000ffffff79a7 */ /* 0x000fe2000810040d */
[----:B------:R-:W-:Y:S09]  /*5180*/  @P3 BRA `(.L_x_97) ;  /* 0xfffffff000343947 */ /* 0x000ff2000383ffff */
[----:B------:R-:W-:-:S04]  /*5190*/  SHF.L.U32 R2, R29, 0x1f, RZ ;  /* 0x0000001f1d027819 */ /* 0x000fc800000006ff */
[----:B------:R-:W1:Y:S02]  /*51a0*/  SYNCS.PHASECHK.TRANS64.TRYWAIT P0, [UR7+0x70], R2 ;  /* 0x00007002ff0075a7 */ /* 0x000e640008001107 */
[----:B-1----:R-:W-:Y:S05]  /*51b0*/  @!P0 BRA `(.L_x_98) ;  /* 0x0000005000708947 */ /* 0x002fea0003800000 */
.L_x_187:
[----:B------:R-:W4:Y:S02]  /*51c0*/  SYNCS.PHASECHK.TRANS64.TRYWAIT P0, [UR7+0x78], R2 ;  /* 0x00007802ff0075a7 */ /* 0x000f240008001107 */
[----:B----4-:R-:W-:Y:S05]  /*51d0*/  @!P0 BRA `(.L_x_99) ;  /* 0x0000005000808947 */ /* 0x010fea0003800000 */
.L_x_189:
[----:B------:R-:W4:Y:S02]  /*51e0*/  SYNCS.PHASECHK.TRANS64.TRYWAIT P0, [UR7+0x80], R2 ;  /* 0x00008002ff0075a7 */ /* 0x000f240008001107 */
[----:B----4-:R-:W-:Y:S05]  /*51f0*/  @!P0 BRA `(.L_x_100) ;  /* 0x0000005000908947 */ /* 0x010fea0003800000 */
.L_x_191:
[----:B-1----:R-:W-:-:S07]  /*5200*/  MOV R0, UR7 ;  /* 0x0000000700007c02 */ /* 0x002fce0008000f00 */
.L_x_101:
[----:B-1----:R-:W-:-:S04]  /*5210*/  SHF.L.U32 R2, R29, 0x1f, RZ ;  /* 0x0000001f1d027819 */ /* 0x002fc800000006ff */
[----:B------:R1:W4:Y:S03]  /*5220*/  SYNCS.PHASECHK.TRANS64.TRYWAIT P0, [R0+URZ+0x88], R2 ;  /* 0x00008802000075a7 */ /* 0x00032600080011ff */
[----:B----4-:R-:W-:Y:S05]  /*5230*/  @!P0 NANOSLEEP.SYNCS 0x989680 ;  /* 0x009896800000895d */ /* 0x010fea0003900000 */
[----:B------:R-:W4:Y:S02]  /*5240*/  @!P0 SYNCS.PHASECHK.TRANS64 P0, [R0+URZ+0x88], R2 ;  /* 0x00008802000085a7 */ /* 0x000f2400080010ff */
[----:B--2-4-:R-:W-:Y:S05]  /*5250*/  @P0 EXIT ;  /* 0x000000000000094d */ /* 0x014fea0003800000 */
[----:B------:R-:W-:Y:S05]  /*5260*/  BRA `(.L_x_101) ;  /* 0xfffffffc00e87947 */ /* 0x000fea000383ffff */
.L_x_86:
[----:B------:R-:W-:-:S06]  /*5270*/  UISETP.GE.AND UP1, UPT, UR10, 0x4, UPT ;  /* 0x000000040a00788c */ /* 0x000fcc000bf26270 */
[----:B------:R-:W-:-:S13]  /*5280*/  PLOP3.LUT P0, PT, PT, PT, UP1, 0x80, 0x8 ;  /* 0x000000000008781c */ /* 0x000fda0003f0f018 */
[----:B------:R-:W-:Y:S05]  /*5290*/  @!P0 EXIT ;  /* 0x000000000000894d */ /* 0x000fea0003800000 */
[----:B------:R-:W-:Y:S01]  /*52a0*/  BAR.SYNC.DEFER_BLOCKING 0x6, 0xa0 ;  /* 0x0182800000007b1d */ /* 0x000fe20000010000 */
[C---:B------:R-:W-:Y:S01]  /*52b0*/  IMAD.SHL.U32 R101, R109.reuse, 0x20, RZ ;  /* 0x000000206d657824 */ /* 0x040fe200078e00ff */
[----:B------:R-:W-:Y:S01]  /*52c0*/  CS2R R106, SRZ ;  /* 0x00000000006a7805 */ /* 0x000fe2000001ff00 */
[C---:B------:R-:W-:Y:S01]  /*52d0*/  IMAD.SHL.U32 R2, R109.reuse, 0x4, RZ ;  /* 0x000000046d027824 */ /* 0x040fe200078e00ff */
[----:B------:R-:W-:Y:S01]  /*52e0*/  CS2R R104, SRZ ;  /* 0x0000000000687805 */ /* 0x000fe2000001ff00 */
[----:B------:R-:W-:Y:S01]  /*52f0*/  IMAD.U32 R46, R109, 0x10000, RZ ;  /* 0x000100006d2e7824 */ /* 0x000fe200078e00ff */
[----:B------:R-:W-:Y:S02]  /*5300*/  UMOV UR49, 0x400 ;  /* 0x0000040000317882 */ /* 0x000fe40000000000 */
[----:B------:R-:W1:Y:S01]  /*5310*/  LDC R99, c[0x0][0x370] ;  /* 0x0000dc00ff637b82 */ /* 0x000e620000000800 */
[----:B------:R-:W-:Y:S01]  /*5320*/  ULEA UR49, UR37, UR49, 0x18 ;  /* 0x0000003125317291 */ /* 0x000fe2000f8ec0ff */
[C---:B------:R-:W-:Y:S01]  /*5330*/  LOP3.LUT R3, R101.reuse, 0x80, RZ, 0xc0, !PT ;  /* 0x0000008065037812 */ /* 0x040fe200078ec0ff */
[C---:B------:R-:W-:Y:S01]  /*5340*/  IMAD.SHL.U32 R4, R102.reuse, 0x400, RZ ;  /* 0x0000040066047824 */ /* 0x040fe200078e00ff */
[----:B------:R-:W-:Y:S01]  /*5350*/  LOP3.LUT R100, R101, 0xb60, RZ, 0xc0, !PT ;  /* 0x00000b6065647812 */ /* 0x000fe200078ec0ff */
[----:B------:R-:W-:Y:S01]  /*5360*/  UIADD3 UR4, UPT, UPT, UR49, 0x4200, URZ ;  /* 0x0000420031047890 */ /* 0x000fe2000fffe0ff */
[----:B------:R-:W-:Y:S01]  /*5370*/  LOP3.LUT R2, R3, 0x10, R2, 0xf8, !PT ;  /* 0x0000001003027812 */ /* 0x000fe200078ef802 */
[----:B------:R-:W-:Y:S01]  /*5380*/  IMAD.SHL.U32 R3, R102, 0x200000, RZ ;  /* 0x0020000066037824 */ /* 0x000fe200078e00ff */
[----:B------:R-:W2:Y:S01]  /*5390*/  LDC R42, c[0x0][0xb0c] ;  /* 0x0002c300ff2a7b82 */ /* 0x000ea20000000800 */
[----:B------:R-:W-:Y:S01]  /*53a0*/  LOP3.LUT R100, R100, 0x400, R4, 0xf8, !PT ;  /* 0x0000040064647812 */ /* 0x000fe200078ef804 */
[----:B------:R-:W-:Y:S01]  /*53b0*/  IMAD.MOV.U32 R45, RZ, RZ, RZ ;  /* 0x000000ffff2d7224 */ /* 0x000fe200078e00ff */
[----:B------:R-:W-:Y:S01]  /*53c0*/  LOP3.LUT P0, RZ, R101, 0x80, RZ, 0xc0, !PT ;  /* 0x0000008065ff7812 */ /* 0x000fe2000780c0ff */
[----:B------:R-:W-:Y:S01]  /*53d0*/  IMAD.MOV.U32 R112, RZ, RZ, RZ ;  /* 0x000000ffff707224 */ /* 0x000fe200078e00ff */
[----:B------:R-:W-:Y:S01]  /*53e0*/  LOP3.LUT R3, R3, 0x200000, RZ, 0xc0, !PT ;  /* 0x0020000003037812 */ /* 0x000fe200078ec0ff */
[----:B------:R-:W-:Y:S01]  /*53f0*/  IMAD.U32 R108, RZ, RZ, UR4 ;  /* 0x00000004ff6c7e24 */ /* 0x000fe2000f8e00ff */
[----:B------:R-:W-:Y:S01]  /*5400*/  LOP3.LUT R100, R100, R2, RZ, 0xfc, !PT ;  /* 0x0000000264647212 */ /* 0x000fe200078efcff */
[----:B------:R-:W3:Y:S01]  /*5410*/  LDC R97, c[0x0][0xb20] ;  /* 0x0002c800ff617b82 */ /* 0x000ee20000000800 */
[----:B------:R-:W4:Y:S01]  /*5420*/  LDS R0, [UR49+0x150] ;  /* 0x00015031ff007984 */ /* 0x000f220008000800 */
[----:B------:R-:W-:Y:S01]  /*5430*/  LOP3.LUT R46, R3, 0x400000, R46, 0xf8, !PT ;  /* 0x00400000032e7812 */ /* 0x000fe200078ef82e */
[----:B------:R-:W1:Y:S01]  /*5440*/  LDCU.64 UR52, c[0x0][0x348] ;  /* 0x00006900ff3477ac */ /* 0x000e620008000a00 */
[----:B------:R-:W-:-:S02]  /*5450*/  P2R R2, PR, RZ, 0x1 ;  /* 0x00000001ff027803 */ /* 0x000fc40000000000 */
[----:B------:R-:W-:Y:S01]  /*5460*/  LOP3.LUT R109, R109, 0x60, RZ, 0xc0, !PT ;  /* 0x000000606d6d7812 */ /* 0x000fe200078ec0ff */
[----:B------:R-:W1:Y:S01]  /*5470*/  LDCU.64 UR38, c[0x0][0x888] ;  /* 0x00011100ff2677ac */ /* 0x000e620008000a00 */
[----:B------:R-:W1:Y:S01]  /*5480*/  LDC R41, c[0x0][0xb30] ;  /* 0x0002cc00ff297b82 */ /* 0x000e620000000800 */
[----:B------:R-:W1:Y:S01]  /*5490*/  LDCU.64 UR44, c[0x0][0x890] ;  /* 0x00011200ff2c77ac */ /* 0x000e620008000a00 */
[----:B------:R-:W-:-:S06]  /*54a0*/  UIADD3 UR48, UPT, UPT, UR49, 0x200, URZ ;  /* 0x0000020031307890 */ /* 0x000fcc000fffe0ff */
[----:B------:R-:W1:Y:S08]  /*54b0*/  LDC.64 R92, c[0x0][0xb10] ;  /* 0x0002c400ff5c7b82 */ /* 0x000e700000000a00 */
[----:B------:R-:W1:Y:S08]  /*54c0*/  LDC.64 R38, c[0x0][0xb18] ;  /* 0x0002c600ff267b82 */ /* 0x000e700000000a00 */
[----:B------:R-:W1:Y:S08]  /*54d0*/  LDC.64 R36, c[0x0][0xb28] ;  /* 0x0002ca00ff247b82 */ /* 0x000e700000000a00 */
[----:B------:R-:W1:Y:S01]  /*54e0*/  LDC.64 R90, c[0x0][0x8b0] ;  /* 0x00022c00ff5a7b82 */ /* 0x000e620000000a00 */
[----:B----4-:R-:W-:-:S07]  /*54f0*/  IMAD.IADD R46, R0, 0x1, R46 ;  /* 0x00000001002e7824 */ /* 0x010fce00078e022e */
[----:B------:R-:W4:Y:S08]  /*5500*/  LDC.64 R88, c[0x0][0x8a8] ;  /* 0x00022a00ff587b82 */ /* 0x000f300000000a00 */
[----:B--23--:R-:W1:Y:S02]  /*5510*/  LDC R98, c[0x0][0x374] ;  /* 0x0000dd00ff627b82 */ /* 0x00ce640000000800 */
.L_x_143:
[----:B------:R-:W-:Y:S02]  /*5520*/  LEA R0, R112, UR49, 0x3 ;  /* 0x0000003170007c11 */ /* 0x000fe4000f8e18ff */
[----:B------:R-:W-:Y:S02]  /*5530*/  SHF.L.U32 R2, R106, 0x1f, RZ ;  /* 0x0000001f6a027819 */ /* 0x000fe400000006ff */
[----:B------:R-:W-:Y:S02]  /*5540*/  LEA R16, R112, UR49, 0x4 ;  /* 0x0000003170107c11 */ /* 0x000fe4000f8e20ff */
[----:B------:R-:W2:Y:S02]  /*5550*/  SYNCS.PHASECHK.TRANS64.TRYWAIT P0, [R0+URZ+0xa0], R2 ;  /* 0x0000a002000075a7 */ /* 0x000ea400080011ff */
[----:B-12---:R-:W-:Y:S05]  /*5560*/  @!P0 BRA `(.L_x_102) ;  /* 0x0000004c00cc8947 */ /* 0x006fea0003800000 */
.L_x_192:
[----:B------:R-:W3:Y:S01]  /*5570*/  LDC.64 R10, c[0x0][0xb10] ;  /* 0x0002c400ff0a7b82 */ /* 0x000ee20000000a00 */
[----:B------:R-:W4:Y:S01]  /*5580*/  LDS.128 R16, [R16+0x130] ;  /* 0x0001300010107984 */ /* 0x000f220000000c00 */
[----:B-1----:R-:W-:Y:S01]  /*5590*/  ISETP.NE.AND P1, PT, R41, 0x1, PT ;  /* 0x000000012900780c */ /* 0x002fe20003f25270 */
[----:B--2---:R-:W-:Y:S01]  /*55a0*/  VIADD R0, R0, 0xb0 ;  /* 0x000000b000007836 */ /* 0x004fe20000000000 */
[----:B------:R-:W-:Y:S04]  /*55b0*/  ISETP.GE.AND P0, PT, R40, 0x1, PT ;  /* 0x000000012800780c */ /* 0x000fe80003f06270 */
[----:B------:R-:W1:Y:S01]  /*55c0*/  LDC.64 R8, c[0x0][0xb18] ;  /* 0x0002c600ff087b82 */ /* 0x000e620000000a00 */
[----:B------:R-:W-:Y:S01]  /*55d0*/  PRMT R0, RZ, 0x654, R0 ;  /* 0x00000654ff007816 */ /* 0x000fe20000000000 */
[----:B------:R-:W-:Y:S01]  /*55e0*/  @!PT LDS RZ, [RZ] ;  /* 0x00000000fffff984 */ /* 0x000fe20000000800 */
[----:B------:R-:W-:Y:S01]  /*55f0*/  @!PT LDS RZ, [RZ] ;  /* 0x00000000fffff984 */ /* 0x000fe20000000800 */
[----:B------:R-:W-:Y:S01]  /*5600*/  @!PT LDS RZ, [RZ] ;  /* 0x00000000fffff984 */ /* 0x000fe20000000800 */
[----:B------:R-:W-:Y:S01]  /*5610*/  @!PT LDS RZ, [RZ] ;  /* 0x00000000fffff984 */ /* 0x000fe20000000800 */
[----:B------:R2:W-:Y:S06]  /*5620*/  MEMBAR.ALL.CTA ;  /* 0x0000000000007992 */ /* 0x0005ec0000008000 */
[----:B--2---:R-:W2:Y:S01]  /*5630*/  FENCE.VIEW.ASYNC.S ;  /* 0x00000000000073c6 */ /* 0x004ea20000000000 */
[----:B------:R-:W1:Y:S08]  /*5640*/  @!P1 LDC R12, c[0x0][0xb20] ;  /* 0x0002c800ff0c9b82 */ /* 0x000e700000000800 */
[----:B------:R-:W1:Y:S01]  /*5650*/  @!P1 LDC R7, c[0x0][0xb0c] ;  /* 0x0002c300ff079b82 */ /* 0x000e620000000800 */
[----:B--2---:R2:W-:Y:S01]  /*5660*/  SYNCS.ARRIVE.TRANS64.RED.A1T0 RZ, [R0+URZ], RZ ;  /* 0x000000ff00ff79a7 */ /* 0x0045e200081004ff */
[----:B----4-:R-:W-:Y:S04]  /*5670*/  LOP3.LUT P4, RZ, R18, 0x1, RZ, 0xc0, !PT ;  /* 0x0000000112ff7812 */ /* 0x010fe8000788c0ff */
[----:B------:R-:W-:Y:S09]  /*5680*/  P2R R110, PR, RZ, 0x10 ;  /* 0x00000010ff6e7803 */ /* 0x000ff20000000000 */
[----:B------:R-:W-:Y:S02]  /*5690*/  @P4 MOV R44, R16 ;  /* 0x00000010002c4202 */ /* 0x000fe40000000f00 */
[----:B------:R-:W-:Y:S01]  /*56a0*/  @P4 LOP3.LUT R43, R17, 0xffff, RZ, 0xc0, !PT ;  /* 0x0000ffff112b4812 */ /* 0x000fe200078ec0ff */
[----:B--23--:R-:W-:Y:S06]  /*56b0*/  @!P0 BRA `(.L_x_103) ;  /* 0x0000000000a48947 */ /* 0x00cfec0003800000 */
[----:B------:R-:W-:Y:S01]  /*56c0*/  IMAD.HI.U32 R0, R98, R39, RZ ;  /* 0x0000002762007227 */ /* 0x000fe200078e00ff */
[----:B------:R-:W-:Y:S02]  /*56d0*/  ISETP.NE.AND P0, PT, R38, 0x1, PT ;  /* 0x000000012600780c */ /* 0x000fe40003f05270 */
[----:B------:R-:W-:Y:S01]  /*56e0*/  ISETP.NE.AND P2, PT, R40, 0x1, PT ;  /* 0x000000012800780c */ /* 0x000fe20003f45270 */
[----:B------:R-:W-:Y:S01]  /*56f0*/  IMAD.HI.U32 R4, R99, R92, RZ ;  /* 0x0000005c63047227 */ /* 0x000fe200078e00ff */
[----:B------:R-:W-:Y:S02]  /*5700*/  SHF.R.U32.HI R0, RZ, R97, R0 ;  /* 0x00000061ff007219 */ /* 0x000fe40000011600 */
[----:B------:R-:W-:Y:S01]  /*5710*/  ISETP.NE.AND P3, PT, R42, 0x1, PT ;  /* 0x000000012a00780c */ /* 0x000fe20003f65270 */
[----:B------:R-:W-:Y:S01]  /*5720*/  IMAD.HI.U32 R6, R43, R39, RZ ;  /* 0x000000272b067227 */ /* 0x000fe200078e00ff */
[-C--:B------:R-:W-:Y:S02]  /*5730*/  SHF.R.U32.HI R4, RZ, R93.reuse, R4 ;  /* 0x0000005dff047219 */ /* 0x080fe40000011604 */
[----:B------:R-:W-:Y:S01]  /*5740*/  SEL R0, R98, R0, !P0 ;  /* 0x0000000062007207 */ /* 0x000fe20004000000 */
[----:B------:R-:W-:Y:S01]  /*5750*/  IMAD.HI.U32 R5, R44, R92, RZ ;  /* 0x0000005c2c057227 */ /* 0x000fe200078e00ff */
[----:B------:R-:W-:Y:S03]  /*5760*/  SEL R4, R99, R4, !P3 ;  /* 0x0000000463047207 */ /* 0x000fe60005800000 */
[-C--:B------:R-:W-:Y:S01]  /*5770*/  IMAD.HI.U32 R3, R0, R36.reuse, RZ ;  /* 0x0000002400037227 */ /* 0x080fe200078e00ff */
[----:B------:R-:W-:Y:S03]  /*5780*/  SHF.R.U32.HI R5, RZ, R93, R5 ;  /* 0x0000005dff057219 */ /* 0x000fe60000011605 */
[----:B------:R-:W-:Y:S01]  /*5790*/  IMAD.HI.U32 R2, R4, R36, RZ ;  /* 0x0000002404027227 */ /* 0x000fe200078e00ff */
[----:B------:R-:W-:Y:S02]  /*57a0*/  @P2 SHF.R.U32.HI R0, RZ, R37, R3 ;  /* 0x00000025ff002219 */ /* 0x000fe40000011603 */
[----:B------:R-:W-:Y:S02]  /*57b0*/  SHF.R.U32.HI R3, RZ, R97, R6 ;  /* 0x00000061ff037219 */ /* 0x000fe40000011606 */
[----:B------:R-:W-:Y:S01]  /*57c0*/  @P2 SHF.R.U32.HI R4, RZ, R37, R2 ;  /* 0x00000025ff042219 */ /* 0x000fe20000011602 */
[----:B------:R-:W-:Y:S01]  /*57d0*/  IMAD R0, R40, R0, RZ ;  /* 0x0000000028007224 */ /* 0x000fe200078e02ff */
[----:B------:R-:W-:Y:S02]  /*57e0*/  SEL R3, R43, R3, !P0 ;  /* 0x000000032b037207 */ /* 0x000fe40004000000 */
[----:B------:R-:W-:Y:S01]  /*57f0*/  SEL R2, R44, R5, !P3 ;  /* 0x000000052c027207 */ /* 0x000fe20005800000 */
[----:B------:R-:W-:Y:S01]  /*5800*/  IMAD R5, R40, R4, RZ ;  /* 0x0000000428057224 */ /* 0x000fe200078e02ff */
[C---:B------:R-:W-:Y:S01]  /*5810*/  ISETP.GE.AND P0, PT, R3.reuse, R0, PT ;  /* 0x000000000300720c */ /* 0x040fe20003f06270 */
[C---:B------:R-:W-:Y:S03]  /*5820*/  IMAD.HI.U32 R0, R3.reuse, R36, RZ ;  /* 0x0000002403007227 */ /* 0x040fe600078e00ff */
[C---:B------:R-:W-:Y:S02]  /*5830*/  ISETP.GE.OR P0, PT, R2.reuse, R5, P0 ;  /* 0x000000050200720c */ /* 0x040fe40000706670 */
[----:B------:R-:W-:Y:S04]  /*5840*/  SHF.R.U32.HI R0, RZ, R37, R0 ;  /* 0x00000025ff007219 */ /* 0x000fe80000011600 */
[C---:B------:R-:W-:Y:S05]  /*5850*/  SEL R6, R3.reuse, R0, !P2 ;  /* 0x0000000003067207 */ /* 0x040fea0005000000 */
        /* <DEDUP_REMOVED lines=14> */
[----:B------:R-:W-:Y:S07]  /*5940*/  IMAD R43, R3, R38, R43 ;  /* 0x00000026032b7224 */ /* 0x000fee00078e022b */
.L_x_103:
[----:B-1----:R-:W-:Y:S01]  /*5950*/  @!P1 ISETP.NE.AND P0, PT, R8, 0x1, PT ;  /* 0x000000010800980c */ /* 0x002fe20003f05270 */
[----:B------:R-:W-:Y:S01]  /*5960*/  @!P1 IMAD.HI.U32 R0, R44, R10, RZ ;  /* 0x0000000a2c009227 */ /* 0x000fe200078e00ff */
[----:B------:R-:W-:Y:S01]  /*5970*/  @!P1 ISETP.NE.AND P2, PT, R7, 0x1, PT ;  /* 0x000000010700980c */ /* 0x000fe20003f45270 */
[----:B------:R-:W-:Y:S01]  /*5980*/  ULOP3.LUT UP0, URZ, UR48, 0x90, URZ, 0xc0, !UPT ;  /* 0x0000009030ff7892 */ /* 0x000fe2000f80c0ff */
[----:B------:R-:W-:Y:S01]  /*5990*/  R2UR UR42, R14 ;  /* 0x000000000e2a72ca */ /* 0x000fe200000e0000 */
[----:B------:R-:W-:Y:S01]  /*59a0*/  @!P1 IMAD.HI.U32 R2, R43, R9, RZ ;  /* 0x000000092b029227 */ /* 0x000fe200078e00ff */
[----:B------:R-:W-:Y:S02]  /*59b0*/  @!P1 SHF.R.U32.HI R0, RZ, R11, R0 ;  /* 0x0000000bff009219 */ /* 0x000fe40000011600 */
[----:B------:R-:W-:Y:S01]  /*59c0*/  R2UR UR41, R15 ;  /* 0x000000000f2972ca */ /* 0x000fe200000e0000 */
[----:B------:R-:W-:Y:S01]  /*59d0*/  VIADD R112, R112, 0x1 ;  /* 0x0000000170707836 */ /* 0x000fe20000000000 */
[----:B------:R-:W-:Y:S02]  /*59e0*/  @!P1 SHF.R.U32.HI R2, RZ, R12, R2 ;  /* 0x0000000cff029219 */ /* 0x000fe40000011602 */
[----:B------:R-:W-:Y:S02]  /*59f0*/  @!P1 SEL R3, R44, R0, !P2 ;  /* 0x000000002c039207 */ /* 0x000fe40005000000 */
[----:B------:R-:W-:Y:S02]  /*5a00*/  @!P1 SEL R2, R43, R2, !P0 ;  /* 0x000000022b029207 */ /* 0x000fe40004000000 */
[----:B------:R-:W-:Y:S01]  /*5a10*/  @P4 SHF.R.U32.HI R103, RZ, 0x10, R17 ;  /* 0x00000010ff674819 */ /* 0x000fe20000011611 */
[----:B------:R-:W-:Y:S02]  /*5a20*/  USHF.L.U32 UR42, UR42, 0x6, URZ ;  /* 0x000000062a2a7899 */ /* 0x000fe400080006ff */
[----:B------:R-:W-:Y:S02]  /*5a30*/  @!P1 IMAD.IADD R0, R2, 0x1, -R3 ;  /* 0x0000000102009824 */ /* 0x000fe400078e0a03 */
[----:B------:R-:W-:Y:S01]  /*5a40*/  @!P1 IMAD.IADD R2, R3, 0x1, -R2 ;  /* 0x0000000103029824 */ /* 0x000fe200078e0a02 */
[----:B------:R-:W-:Y:S01]  /*5a50*/  USHF.L.U32 UR41, UR41, 0x8, URZ ;  /* 0x0000000829297899 */ /* 0x000fe200080006ff */
[----:B------:R-:W-:Y:S02]  /*5a60*/  @!P1 IMAD R44, R0, R7, R44 ;  /* 0x00000007002c9224 */ /* 0x000fe400078e022c */
[----:B------:R-:W-:Y:S01]  /*5a70*/  @!P1 IMAD R43, R2, R8, R43 ;  /* 0x00000008022b9224 */ /* 0x000fe200078e022b */
[----:B------:R-:W-:Y:S08]  /*5a80*/  BRA.U !UP0, `(.L_x_104) ;  /* 0x0000000108407547 */ /* 0x000ff0000b800000 */
[----:B------:R-:W1:Y:S01]  /*5a90*/  LDCU.64 UR8, c[0x4][0x88] ;  /* 0x01001100ff0877ac */ /* 0x000e620008000a00 */
[----:B------:R-:W-:Y:S01]  /*5aa0*/  MOV R3, 0x0 ;  /* 0x0000000000037802 */ /* 0x000fe20000000f00 */
[----:B------:R-:W-:Y:S02]  /*5ab0*/  HFMA2 R12, -RZ, RZ, 0, 5.9604644775390625e-08 ;  /* 0x00000001ff0c7431 */ /* 0x000fe400000001ff */
[----:B------:R-:W-:Y:S02]  /*5ac0*/  IMAD.MOV.U32 R8, RZ, RZ, 0x70 ;  /* 0x00000070ff087424 */ /* 0x000fe400078e00ff */
[----:B------:R-:W-:Y:S01]  /*5ad0*/  IMAD.MOV.U32 R13, RZ, RZ, RZ ;  /* 0x000000ffff0d7224 */ /* 0x000fe200078e00ff */
[----:B------:R-:W2:Y:S01]  /*5ae0*/  LDCU.64 UR6, c[0x4][0x90] ;  /* 0x01001200ff0677ac */ /* 0x000ea20008000a00 */
[----:B------:R-:W3:Y:S01]  /*5af0*/  LDC.64 R2, c[0x4][R3] ;  /* 0x0100000003027b82 */ /* 0x000ee20000000a00 */
[----:B------:R-:W4:Y:S01]  /*5b00*/  LDCU.64 UR4, c[0x4][0x8] ;  /* 0x01000100ff0477ac */ /* 0x000f220008000a00 */
[----:B-1----:R-:W-:Y:S01]  /*5b10*/  MOV R5, UR9 ;  /* 0x0000000900057c02 */ /* 0x002fe20008000f00 */
[----:B------:R-:W-:Y:S01]  /*5b20*/  IMAD.U32 R4, RZ, RZ, UR8 ;  /* 0x00000008ff047e24 */ /* 0x000fe2000f8e00ff */
[----:B--2---:R-:W-:Y:S01]  /*5b30*/  MOV R7, UR7 ;  /* 0x0000000700077c02 */ /* 0x004fe20008000f00 */
[----:B------:R-:W-:Y:S01]  /*5b40*/  IMAD.U32 R6, RZ, RZ, UR6 ;  /* 0x00000006ff067e24 */ /* 0x000fe2000f8e00ff */
[----:B----4-:R-:W-:Y:S01]  /*5b50*/  MOV R11, UR5 ;  /* 0x00000005000b7c02 */ /* 0x010fe20008000f00 */
[----:B------:R-:W-:Y:S02]  /*5b60*/  IMAD.U32 R10, RZ, RZ, UR4 ;  /* 0x00000004ff0a7e24 */ /* 0x000fe4000f8e00ff */
[----:B------:R-:W-:Y:S07]  /*5b70*/  LEPC R20, `(.L_x_104) ;  /* 0x000000001014794e */ /* 0x000fee0000000000 */
[----:B---3-5:R-:W-:Y:S05]  /*5b80*/  CALL.ABS.NOINC R2 ;  /* 0x0000000002007343 */ /* 0x028fea0003c00000 */
.L_x_104:
[----:B------:R-:W-:Y:S01]  /*5b90*/  LOP3.LUT P0, RZ, R108, 0x90, RZ, 0xc0, !PT ;  /* 0x000000906cff7812 */ /* 0x000fe2000780c0ff */
[----:B------:R-:W-:Y:S11]  /*5ba0*/  BSSY.RECONVERGENT B6, `(.L_x_105) ;  /* 0x0000013000067945 */ /* 0x000ff60003800200 */
[----:B------:R-:W-:Y:S01]  /*5bb0*/  @!UPT UIADD3 URZ, UPT, UPT, URZ, URZ, URZ ;  /* 0x000000fffffff290 */ /* 0x000fe2000fffe0ff */
[----:B------:R-:W-:Y:S05]  /*5bc0*/  @!P0 BRA `(.L_x_106) ;  /* 0x0000000000408947 */ /* 0x000fea0003800000 */
        /* <DEDUP_REMOVED lines=16> */
.L_x_106:
[----:B------:R-:W-:Y:S05]  /*5cd0*/  BSYNC.RECONVERGENT B6 ;  /* 0x0000000000067941 */ /* 0x000fea0003800200 */
.L_x_105:
[----:B------:R-:W-:Y:S01]  /*5ce0*/  ISETP.NE.U32.AND P4, PT, R90, RZ, PT ;  /* 0x000000ff5a00720c */ /* 0x000fe20003f85070 */
[----:B------:R-:W-:Y:S01]  /*5cf0*/  UISETP.NE.AND UP2, UPT, UR50, URZ, UPT ;  /* 0x000000ff3200728c */ /* 0x000fe2000bf45270 */
[----:B------:R-:W-:Y:S01]  /*5d00*/  ISETP.NE.U32.AND P3, PT, RZ, UR38, PT ;  /* 0x00000026ff007c0c */ /* 0x000fe2000bf65070 */
[----:B------:R-:W-:Y:S01]  /*5d10*/  UISETP.NE.U32.AND UP1, UPT, UR44, URZ, UPT ;  /* 0x000000ff2c00728c */ /* 0x000fe2000bf25070 */
[----:B------:R-:W-:Y:S01]  /*5d20*/  ISETP.NE.AND.EX P4, PT, R91, RZ, PT, P4 ;  /* 0x000000ff5b00720c */ /* 0x000fe20003f85340 */
[----:B------:R-:W-:Y:S01]  /*5d30*/  UPLOP3.LUT UP0, UPT, UPT, UPT, UPT, 0x40, 0x4 ;  /* 0x000000000004789c */ /* 0x000fe20003f0e870 */
[----:B------:R-:W-:Y:S01]  /*5d40*/  ISETP.NE.AND.EX P3, PT, RZ, UR39, PT, P3 ;  /* 0x00000027ff007c0c */ /* 0x000fe2000bf65330 */
[----:B------:R-:W-:Y:S01]  /*5d50*/  UISETP.NE.AND.EX UP1, UPT, UR45, URZ, UPT, UP1 ;  /* 0x000000ff2d00728c */ /* 0x000fe2000bf25310 */
[----:B------:R-:W-:Y:S04]  /*5d60*/  PLOP3.LUT P1, PT, PT, PT, UP2, 0x80, 0x8 ;  /* 0x000000000008781c */ /* 0x000fe80003f2f028 */
[----:B------:R-:W-:Y:S06]  /*5d70*/  @UP2 UPLOP3.LUT UP0, UPT, UPT, UPT, UP1, 0x80, 0x8 ;  /* 0x000000000008289c */ /* 0x000fec0003f0f010 */
[----:B------:R-:W-:Y:S01]  /*5d80*/  PLOP3.LUT P0, PT, PT, PT, UP0, 0x80, 0x8 ;  /* 0x000000000008781c */ /* 0x000fe20003f0f008 */
[----:B------:R-:W-:Y:S01]  /*5d90*/  @!UPT UIADD3 URZ, UPT, UPT, URZ, URZ, URZ ;  /* 0x000000fffffff290 */ /* 0x000fe2000fffe0ff */
[----:B------:R-:W-:Y:S11]  /*5da0*/  BRA.U !UP1, `(.L_x_107) ;  /* 0x0000000109387547 */ /* 0x000ff6000b800000 */
[----:B------:R-:W-:Y:S01]  /*5db0*/  UISETP.NE.U32.AND UP0, UPT, UR38, URZ, UPT ;  /* 0x000000ff2600728c */ /* 0x000fe2000bf05070 */
[----:B------:R-:W-:Y:S02]  /*5dc0*/  HFMA2 R0, -RZ, RZ, 0, 5.9604644775390625e-08 ;  /* 0x00000001ff007431 */ /* 0x000fe400000001ff */
[----:B------:R-:W-:Y:S01]  /*5dd0*/  IMAD.MOV.U32 R96, RZ, RZ, 0x1 ;  /* 0x00000001ff607424 */ /* 0x000fe200078e00ff */
[----:B------:R-:W-:Y:S06]  /*5de0*/  UISETP.NE.AND.EX UP0, UPT, UR39, URZ, UPT, UP0 ;  /* 0x000000ff2700728c */ /* 0x000fec000bf05300 */
[----:B------:R-:W-:Y:S05]  /*5df0*/  PLOP3.LUT P2, PT, PT, PT, UP0, 0x80, 0x8 ;  /* 0x000000000008781c */ /* 0x000fea0003f4f008 */
[----:B------:R-:W1:Y:S01]  /*5e00*/  @UP0 LDCU.64 UR6, c[0x0][0x888] ;  /* 0x00011100ff0607ac */ /* 0x000e620008000a00 */
[----:B------:R-:W-:Y:S07]  /*5e10*/  @UP0 UIMAD UR4, UR36, UR44, URZ ;  /* 0x0000002c240402a4 */ /* 0x000fee000f8e02ff */
[----:B------:R-:W-:Y:S01]  /*5e20*/  @!P2 PRMT R96, R0, 0x7610, R96 ;  /* 0x000076100060a816 */ /* 0x000fe20000000060 */
[----:B-1----:R-:W-:Y:S03]  /*5e30*/  @UP0 UIMAD.WIDE UR6, UR4, 0x4, UR6 ;  /* 0x00000004040608a5 */ /* 0x002fe6000f8e0206 */
[----:B------:R-:W1:Y:S03]  /*5e40*/  @!UP0 LDCU UR4, c[0x0][0x880] ;  /* 0x00011000ff0487ac */ /* 0x000e660008000800 */
[----:B------:R-:W-:Y:S01]  /*5e50*/  IMAD.U32 R2, RZ, RZ, UR6 ;  /* 0x00000006ff027e24 */ /* 0x000fe2000f8e00ff */
[----:B------:R-:W-:Y:S05]  /*5e60*/  MOV R3, UR7 ;  /* 0x0000000700037c02 */ /* 0x000fea0008000f00 */
[----:B-----5:R2:W5:Y:S02]  /*5e70*/  @P2 LDG.E R49, desc[UR46][R2.64] ;  /* 0x0000002e02312981 */ /* 0x020564000c1e1900 */
[----:B-12---:R-:W-:Y:S02]  /*5e80*/  @!P2 IMAD.U32 R49, RZ, RZ, UR4 ;  /* 0x00000004ff31ae24 */ /* 0x006fe4000f8e00ff */
.L_x_107:
[----:B------:R-:W-:Y:S05]  /*5e90*/  @!P4 BRA `(.L_x_108) ;  /* 0x000000000020c947 */ /* 0x000fea0003800000 */
[----:B------:R-:W-:Y:S04]  /*5ea0*/  ISETP.NE.U32.AND P2, PT, R88, RZ, PT ;  /* 0x000000ff5800720c */ /* 0x000fe80003f45070 */
[----:B------:R-:W-:Y:S11]  /*5eb0*/  ISETP.NE.AND.EX P2, PT, R89, RZ, PT, P2 ;  /* 0x000000ff5900720c */ /* 0x000ff60003f45320 */
[----:B------:R-:W-:Y:S02]  /*5ec0*/  @!UPT UIADD3 URZ, UPT, UPT, URZ, URZ, URZ ;  /* 0x000000fffffff290 */ /* 0x000fe4000fffe0ff */
[----:B------:R-:W1:Y:S01]  /*5ed0*/  @P2 LDC.64 R2, c[0x0][0x8a8] ;  /* 0x00022a00ff022b82 */ /* 0x000e620000000a00 */
[----:B------:R-:W-:Y:S04]  /*5ee0*/  @P2 IMAD R0, R90, UR36, RZ ;  /* 0x000000245a002c24 */ /* 0x000fe8000f8e02ff */
[----:B-1----:R-:W-:Y:S05]  /*5ef0*/  @P2 IMAD.WIDE R2, R0, 0x4, R2 ;  /* 0x0000000400022825 */ /* 0x002fea00078e0202 */
[----:B-----5:R1:W5:Y:S02]  /*5f00*/  @P2 LDG.E R47, desc[UR46][R2.64] ;  /* 0x0000002e022f2981 */ /* 0x020364000c1e1900 */
[----:B-1----:R-:W2:Y:S02]  /*5f10*/  @!P2 LDC R47, c[0x0][0x8a0] ;  /* 0x00022800ff2fab82 */ /* 0x002ea40000000800 */
.L_x_108:
[----:B-----5:R-:W-:Y:S01]  /*5f20*/  FSETP.NEU.AND P2, PT, R49, RZ, PT ;  /* 0x000000ff3100720b */ /* 0x020fe20003f4d000 */
[----:B------:R-:W-:Y:S01]  /*5f30*/  BSSY B1, `(.L_x_109) ;  /* 0x0000042000017945 */ /* 0x000fe20003800000 */
[----:B------:R-:W-:Y:S01]  /*5f40*/  SEL R2, RZ, 0xffffffff, P3 ;  /* 0xffffffffff027807 */ /* 0x000fe20001800000 */
[----:B------:R-:W-:Y:S01]  /*5f50*/  IMAD.MOV.U32 R114, RZ, RZ, 0x1 ;  /* 0x00000001ff727424 */ /* 0x000fe200078e00ff */
[----:B------:R-:W-:Y:S01]  /*5f60*/  LOP3.LUT P3, RZ, R96, 0xff, RZ, 0xc0, !PT ;  /* 0x000000ff60ff7812 */ /* 0x000fe2000786c0ff */
[----:B------:R-:W-:Y:S01]  /*5f70*/  IMAD R48, R45, 0x80, R46 ;  /* 0x000000802d307824 */ /* 0x000fe200078e022e */
[----:B------:R-:W-:Y:S02]  /*5f80*/  @P1 SEL R0, RZ, 0xffffffff, P2 ;  /* 0xffffffffff001807 */ /* 0x000fe40001000000 */
[----:B------:R-:W-:Y:S02]  /*5f90*/  CS2R R86, SRZ ;  /* 0x0000000000567805 */ /* 0x000fe4000001ff00 */
[----:B------:R-:W-:Y:S02]  /*5fa0*/  LEA R3, R105, UR49, 0x3 ;  /* 0x0000003169037c11 */ /* 0x000fe4000f8e18ff */
[----:B------:R-:W-:Y:S02]  /*5fb0*/  CS2R R84, SRZ ;  /* 0x0000000000547805 */ /* 0x000fe4000001ff00 */
[----:B------:R-:W-:Y:S02]  /*5fc0*/  @P0 SEL R0, R2, R0, !P3 ;  /* 0x0000000002000207 */ /* 0x000fe40005800000 */
[----:B------:R-:W-:Y:S02]  /*5fd0*/  CS2R R82, SRZ ;  /* 0x0000000000527805 */ /* 0x000fe4000001ff00 */
[----:B------:R-:W-:Y:S02]  /*5fe0*/  LEA R111, R45, UR49, 0x3 ;  /* 0x000000312d6f7c11 */ /* 0x000fe4000f8e18ff */
[----:B------:R-:W-:Y:S02]  /*5ff0*/  CS2R R80, SRZ ;  /* 0x0000000000507805 */ /* 0x000fe4000001ff00 */
[----:B------:R-:W-:Y:S02]  /*6000*/  @P1 LOP3.LUT R0, R0, 0x1, RZ, 0xc0, !PT ;  /* 0x0000000100001812 */ /* 0x000fe400078ec0ff */
[----:B------:R-:W-:Y:S02]  /*6010*/  SHF.L.U32 R4, R107, 0x1f, RZ ;  /* 0x0000001f6b047819 */ /* 0x000fe400000006ff */
[----:B------:R-:W-:Y:S04]  /*6020*/  ISETP.NE.U32.OR P5, PT, R0, 0x1, !P1 ;  /* 0x000000010000780c */ /* 0x000fe80004fa5470 */
[----:B------:R-:W-:Y:S09]  /*6030*/  P2R R117, PR, RZ, 0x20 ;  /* 0x00000020ff757803 */ /* 0x000ff20000000000 */
[----:B------:R-:W-:Y:S04]  /*6040*/  @P5 SHF.L.U32 R0, R104, 0x1f, RZ ;  /* 0x0000001f68005819 */ /* 0x000fe800000006ff */
[----:B------:R1:W3:Y:S01]  /*6050*/  @P5 SYNCS.PHASECHK.TRANS64.TRYWAIT P1, [R3+URZ+0x50], R0 ;  /* 0x00005000030055a7 */ /* 0x0002e200080211ff */
[----:B------:R4:W2:Y:S01]  /*6060*/  SYNCS.PHASECHK.TRANS64.TRYWAIT P0, [R111+URZ+0xc0], R4 ;  /* 0x0000c0046f0075a7 */ /* 0x0008a200080011ff */
[----:B-1----:R-:W-:Y:S02]  /*6070*/  SEL R0, RZ, 0xffffffff, P2 ;  /* 0xffffffffff007807 */ /* 0x002fe40001000000 */
[----:B------:R-:W-:Y:S11]  /*6080*/  PLOP3.LUT P2, PT, PT, PT, UP1, 0x80, 0x8 ;  /* 0x000000000008781c */ /* 0x000ff60003f4f018 */
[----:B------:R-:W-:Y:S02]  /*6090*/  @!UPT UIADD3 URZ, UPT, UPT, URZ, URZ, URZ ;  /* 0x000000fffffff290 */ /* 0x000fe4000fffe0ff */
[----:B------:R-:W-:Y:S04]  /*60a0*/  @P2 SEL R0, R2, R0, !P3 ;  /* 0x0000000002002207 */ /* 0x000fe80005800000 */
[----:B------:R-:W-:Y:S04]  /*60b0*/  LOP3.LUT R0, R0, 0x1, RZ, 0xc0, !PT ;  /* 0x0000000100007812 */ /* 0x000fe800078ec0ff */
[----:B------:R-:W-:Y:S04]  /*60c0*/  ISETP.NE.U32.AND P4, PT, R0, 0x1, PT ;  /* 0x000000010000780c */ /* 0x000fe80003f85070 */
[----:B------:R-:W-:Y:S02]  /*60d0*/  P2R R115, PR, RZ, 0x10 ;  /* 0x00000010ff737803 */ /* 0x000fe40000000000 */
[----:B---3--:R-:W-:Y:S01]  /*60e0*/  @P5 SEL R114, RZ, 0x1, !P1 ;  /* 0x00000001ff725807 */ /* 0x008fe20004800000 */
[----:B--2-4-:R-:W-:Y:S06]  /*60f0*/  @!P5 BRA `(.L_x_110) ;  /* 0x000000000094d947 */ /* 0x014fec0003800000 */
[----:B------:R-:W-:Y:S01]  /*6100*/  @P4 IMAD R5, R105, 0x1000, R100 ;  /* 0x0000100069054824 */ /* 0x000fe200078e0264 */
[----:B------:R-:W-:Y:S01]  /*6110*/  LOP3.LUT P5, RZ, R101, 0x80, RZ, 0xc0, !PT ;  /* 0x0000008065ff7812 */ /* 0x000fe200078ac0ff */
[----:B------:R-:W-:Y:S01]  /*6120*/  BSSY B0, `(.L_x_111) ;  /* 0x0000010000007945 */ /* 0x000fe20003800000 */
[----:B------:R-:W-:Y:S01]  /*6130*/  ISETP.NE.AND P2, PT, R114, RZ, PT ;  /* 0x000000ff7200720c */ /* 0x000fe20003f45270 */
[----:B------:R-:W-:Y:S01]  /*6140*/  @P4 VIADD R2, R5, UR49 ;  /* 0x0000003105024c36 */ /* 0x000fe20008000000 */
[----:B------:R-:W-:Y:S02]  /*6150*/  PLOP3.LUT P1, PT, PT, PT, PT, 0x8, 0x80 ;  /* 0x000000000080781c */ /* 0x000fe40003f2e170 */
[----:B------:R-:W-:Y:S02]  /*6160*/  CS2R R82, SRZ ;  /* 0x0000000000527805 */ /* 0x000fe4000001ff00 */
[----:B------:R-:W-:Y:S01]  /*6170*/  @P4 PLOP3.LUT P1, PT, P5, PT, PT, 0x80, 0x8 ;  /* 0x000000000008481c */ /* 0x000fe20002f2f070 */
[C---:B------:R-:W-:Y:S01]  /*6180*/  @P4 VIADD R0, R2.reuse, 0x200 ;  /* 0x0000020002004836 */ /* 0x040fe20000000000 */
[----:B------:R-:W-:Y:S01]  /*6190*/  CS2R R80, SRZ ;  /* 0x0000000000507805 */ /* 0x000fe2000001ff00 */
[----:B------:R-:W-:Y:S01]  /*61a0*/  @P4 VIADD R2, R2, 0x210 ;  /* 0x0000021002024836 */ /* 0x000fe20000000000 */
[----:B------:R-:W-:Y:S02]  /*61b0*/  CS2R R86, SRZ ;  /* 0x0000000000567805 */ /* 0x000fe4000001ff00 */
[----:B------:R-:W-:Y:S07]  /*61c0*/  CS2R R84, SRZ ;  /* 0x0000000000547805 */ /* 0x000fee000001ff00 */
[----:B------:R-:W-:Y:S01]  /*61d0*/  @P1 VIADD R2, R0, 0xfffffff0 ;  /* 0xfffffff000021836 */ /* 0x000fe20000000000 */
[----:B------:R-:W-:Y:S06]  /*61e0*/  @P2 BRA `(.L_x_112) ;  /* 0x00000000000c2947 */ /* 0x000fec0003800000 */
[----:B------:R-:W-:Y:S04]  /*61f0*/  SHF.L.U32 R0, R104, 0x1f, RZ ;  /* 0x0000001f68007819 */ /* 0x000fe800000006ff */
[----:B------:R-:W1:Y:S02]  /*6200*/  SYNCS.PHASECHK.TRANS64.TRYWAIT P1, [R3+URZ+0x50], R0 ;  /* 0x00005000030075a7 */ /* 0x000e6400080211ff */
[----:B-1----:R-:W-:Y:S05]  /*6210*/  @!P1 BRA `(.L_x_113) ;  /* 0x0000004000b49947 */ /* 0x002fea0003800000 */
.L_x_112:
[----:B------:R-:W-:Y:S05]  /*6220*/  BSYNC B0 ;  /* 0x0000000000007941 */ /* 0x000fea0003800000 */
.L_x_111:
[----:B------:R-:W-:Y:S01]  /*6230*/  ISETP.NE.AND P1, PT, R115, RZ, PT ;  /* 0x000000ff7300720c */ /* 0x000fe20003f25270 */
[----:B-1----:R-:W-:Y:S02]  /*6240*/  VIADD R3, R3, 0x70 ;  /* 0x0000007003037836 */ /* 0x002fe40000000000 */
[----:B------:R-:W-:Y:S02]  /*6250*/  IMAD.U32 R0, RZ, RZ, UR37 ;  /* 0x00000025ff007e24 */ /* 0x000fe4000f8e00ff */
[----:B------:R-:W-:Y:S03]  /*6260*/  VIADD R105, R105, 0x1 ;  /* 0x0000000169697836 */ /* 0x000fe60000000000 */
[----:B------:R-:W-:Y:S05]  /*6270*/  PRMT R0, R0, 0x654, R3 ;  /* 0x0000065400007816 */ /* 0x000fea0000000003 */
[----:B------:R1:W2:Y:S04]  /*6280*/  @P1 LDS.128 R80, [R5+UR49+0x200] ;  /* 0x0002003105501984 */ /* 0x0002a80008000c00 */
[----:B------:R1:W3:Y:S01]  /*6290*/  @P1 LDS.128 R84, [R2] ;  /* 0x0000000002541984 */ /* 0x0002e20000000c00 */
[C---:B------:R-:W-:Y:S01]  /*62a0*/  ISETP.NE.AND P1, PT, R105.reuse, 0x4, PT ;  /* 0x000000046900780c */ /* 0x040fe20003f25270 */
[----:B------:R-:W-:Y:S01]  /*62b0*/  @!PT LDS RZ, [RZ] ;  /* 0x00000000fffff984 */ /* 0x000fe20000000800 */
[----:B------:R-:W-:Y:S01]  /*62c0*/  @!PT LDS RZ, [RZ] ;  /* 0x00000000fffff984 */ /* 0x000fe20000000800 */
[----:B------:R-:W-:Y:S01]  /*62d0*/  @!PT LDS RZ, [RZ] ;  /* 0x00000000fffff984 */ /* 0x000fe20000000800 */
[----:B------:R-:W-:Y:S01]  /*62e0*/  @!PT LDS RZ, [RZ] ;  /* 0x00000000fffff984 */ /* 0x000fe20000000800 */
[----:B------:R4:W-:Y:S06]  /*62f0*/  MEMBAR.ALL.CTA ;  /* 0x0000000000007992 */ /* 0x0009ec0000008000 */
[----:B----4-:R-:W4:Y:S01]  /*6300*/  FENCE.VIEW.ASYNC.S ;  /* 0x00000000000073c6 */ /* 0x010f220000000000 */
[----:B------:R-:W-:Y:S01]  /*6310*/  SEL R105, R105, RZ, P1 ;  /* 0x000000ff69697207 */ /* 0x000fe20000800000 */
[----:B----4-:R4:W-:Y:S02]  /*6320*/  SYNCS.ARRIVE.TRANS64.RED.A1T0 RZ, [R0+URZ], RZ ;  /* 0x000000ff00ff79a7 */ /* 0x0109e400081004ff */
[----:B----4-:R-:W-:Y:S04]  /*6330*/  SEL R0, RZ, 0x1, P1 ;  /* 0x00000001ff007807 */ /* 0x010fe80000800000 */
[----:B-12---:R-:W-:Y:S02]  /*6340*/  LOP3.LUT R104, R104, R0, RZ, 0x3c, !PT ;  /* 0x0000000068687212 */ /* 0x006fe400078e3cff */
.L_x_110:
[----:B------:R-:W-:Y:S05]  /*6350*/  BSYNC B1 ;  /* 0x0000000000017941 */ /* 0x000fea0003800000 */
.L_x_109:
[----:B------:R-:W-:Y:S04]  /*6360*/  SHF.R.U32.HI R0, RZ, 0x15, R48 ;  /* 0x00000015ff007819 */ /* 0x000fe80000011630 */
[----:B------:R-:W-:Y:S01]  /*6370*/  LOP3.LUT P1, RZ, R0, 0x3, R102, 0x48, !PT ;  /* 0x0000000300ff7812 */ /* 0x000fe20007824866 */
[----:B------:R-:W-:Y:S01]  /*6380*/  @!UPT UIADD3 URZ, UPT, UPT, URZ, URZ, URZ ;  /* 0x000000fffffff290 */ /* 0x000fe2000fffe0ff */
[----:B------:R-:W-:Y:S11]  /*6390*/  @P0 BRA `(.L_x_114) ;  /* 0x0000000000080947 */ /* 0x000ff60003800000 */
[----:B------:R-:W1:Y:S02]  /*63a0*/  SYNCS.PHASECHK.TRANS64.TRYWAIT P0, [R111+URZ+0xc0], R4 ;  /* 0x0000c0046f0075a7 */ /* 0x000e6400080011ff */
[----:B-1----:R-:W-:Y:S05]  /*63b0*/  @!P0 BRA `(.L_x_115) ;  /* 0x0000004000608947 */ /* 0x002fea0003800000 */
.L_x_114:
[----:B------:R-:W-:Y:S05]  /*63c0*/  @!P1 BRA `(.L_x_116) ;  /* 0x0000000000409947 */ /* 0x000fea0003800000 */
[----:B------:R-:W2:Y:S01]  /*63d0*/  LDCU.64 UR8, c[0x4][0x78] ;  /* 0x01000f00ff0877ac */ /* 0x000ea20008000a00 */
[----:B------:R-:W-:Y:S01]  /*63e0*/  MOV R3, 0x0 ;  /* 0x0000000000037802 */ /* 0x000fe20000000f00 */
[----:B------:R-:W-:Y:S02]  /*63f0*/  HFMA2 R12, -RZ, RZ, 0, 5.9604644775390625e-08 ;  /* 0x00000001ff0c7431 */ /* 0x000fe400000001ff */
[----:B------:R-:W-:Y:S02]  /*6400*/  IMAD.MOV.U32 R8, RZ, RZ, 0x192 ;  /* 0x00000192ff087424 */ /* 0x000fe400078e00ff */
[----:B------:R-:W-:Y:S01]  /*6410*/  IMAD.MOV.U32 R13, RZ, RZ, RZ ;  /* 0x000000ffff0d7224 */ /* 0x000fe200078e00ff */
[----:B------:R-:W4:Y:S01]  /*6420*/  LDCU.64 UR6, c[0x4][0x80] ;  /* 0x01001000ff0677ac */ /* 0x000f220008000a00 */
[----:B------:R-:W3:Y:S01]  /*6430*/  LDC.64 R2, c[0x4][R3] ;  /* 0x0100000003027b82 */ /* 0x000ee20000000a00 */
[----:B------:R-:W5:Y:S01]  /*6440*/  LDCU.64 UR4, c[0x4][0x18] ;  /* 0x01000300ff0477ac */ /* 0x000f620008000a00 */
[----:B--2---:R-:W-:Y:S01]  /*6450*/  MOV R5, UR9 ;  /* 0x0000000900057c02 */ /* 0x004fe20008000f00 */
[----:B-1----:R-:W-:Y:S01]  /*6460*/  IMAD.U32 R4, RZ, RZ, UR8 ;  /* 0x00000008ff047e24 */ /* 0x002fe2000f8e00ff */
[----:B----4-:R-:W-:Y:S01]  /*6470*/  MOV R7, UR7 ;  /* 0x0000000700077c02 */ /* 0x010fe20008000f00 */
[----:B------:R-:W-:Y:S01]  /*6480*/  IMAD.U32 R6, RZ, RZ, UR6 ;  /* 0x00000006ff067e24 */ /* 0x000fe2000f8e00ff */
[----:B-----5:R-:W-:Y:S01]  /*6490*/  MOV R11, UR5 ;  /* 0x00000005000b7c02 */ /* 0x020fe20008000f00 */
[----:B------:R-:W-:Y:S02]  /*64a0*/  IMAD.U32 R10, RZ, RZ, UR4 ;  /* 0x00000004ff0a7e24 */ /* 0x000fe4000f8e00ff */
[----:B------:R-:W-:Y:S07]  /*64b0*/  LEPC R20, `(.L_x_116) ;  /* 0x000000001014794e */ /* 0x000fee0000000000 */
[----:B---3--:R-:W-:Y:S05]  /*64c0*/  CALL.ABS.NOINC R2 ;  /* 0x0000000002007343 */ /* 0x008fea0003c00000 */
.L_x_116:
[----:B-1----:R-:W-:Y:S01]  /*64d0*/  F2FP.F16.E4M3.UNPACK_B R4, R81 ;  /* 0x00000051ff04723e */ /* 0x002fe200020006ff */
[----:B------:R-:W-:Y:S05]  /*64e0*/  WARPSYNC.ALL ;  /* 0x0000000000007948 */ /* 0x000fea0003800000 */
[----:B------:R-:W-:Y:S01]  /*64f0*/  R2UR UR4, R48 ;  /* 0x00000000300472ca */ /* 0x000fe200000e0000 */
[--C-:B------:R-:W-:Y:S01]  /*6500*/  HADD2.F32 R53, -RZ, R4.reuse.H0_H0 ;  /* 0x20000004ff357230 */ /* 0x100fe20000004100 */
[-C--:B------:R-:W-:Y:S01]  /*6510*/  F2FP.F16.E4M3.UNPACK_B R3, R80.reuse ;  /* 0x00000050ff03723e */ /* 0x080fe200020006ff */
[----:B------:R-:W-:Y:S01]  /*6520*/  HADD2.F32 R54, -RZ, R4.H1_H1 ;  /* 0x30000004ff367230 */ /* 0x000fe20000004100 */
[----:B------:R-:W-:Y:S01]  /*6530*/  F2FP.F16.E4M3.UNPACK_B R0, R80.H1 ;  /* 0x00000050ff00723e */ /* 0x000fe200030006ff */
[----:B------:R-:W-:Y:S01]  /*6540*/  BSSY.RECONVERGENT B0, `(.L_x_117) ;  /* 0x000009e000007945 */ /* 0x000fe20003800200 */
[----:B------:R-:W-:Y:S01]  /*6550*/  F2FP.F16.E4M3.UNPACK_B R64, R83.H1 ;  /* 0x00000053ff40723e */ /* 0x000fe200030006ff */
[--C-:B------:R-:W-:Y:S01]  /*6560*/  HADD2.F32 R2, -RZ, R3.reuse.H0_H0 ;  /* 0x20000003ff027230 */ /* 0x100fe20000004100 */
[----:B---3--:R-:W-:Y:S01]  /*6570*/  F2FP.F16.E4M3.UNPACK_B R74, R86 ;  /* 0x00000056ff4a723e */ /* 0x008fe200020006ff */
[----:B------:R-:W-:Y:S01]  /*6580*/  HADD2.F32 R50, -RZ, R3.H1_H1 ;  /* 0x30000003ff327230 */ /* 0x000fe20000004100 */
[----:B------:R-:W-:Y:S01]  /*6590*/  F2FP.F16.E4M3.UNPACK_B R3, R81.H1 ;  /* 0x00000051ff03723e */ /* 0x000fe200030006ff */
[--C-:B------:R-:W-:Y:S01]  /*65a0*/  HADD2.F32 R51, -RZ, R0.reuse.H0_H0 ;  /* 0x20000000ff337230 */ /* 0x100fe20000004100 */
[----:B------:R-:W-:Y:S01]  /*65b0*/  MOV R116, 0x10 ;  /* 0x0000001000747802 */ /* 0x000fe20000000f00 */
[----:B------:R-:W-:Y:S01]  /*65c0*/  HADD2.F32 R52, -RZ, R0.H1_H1 ;  /* 0x30000000ff347230 */ /* 0x000fe20000004100 */
[-C--:B------:R-:W-:Y:S01]  /*65d0*/  F2FP.F16.E4M3.UNPACK_B R0, R82.reuse ;  /* 0x00000052ff00723e */ /* 0x080fe200020006ff */
[----:B------:R-:W1:Y:S01]  /*65e0*/  LDTM.x32 R4, tmem[UR4] ;  /* 0x00000004000479ee */ /* 0x000e6200082c0000 */
[----:B------:R-:W-:Y:S01]  /*65f0*/  LOP3.LUT P5, RZ, R101, 0x80, RZ, 0xc0, !PT ;  /* 0x0000008065ff7812 */ /* 0x000fe200078ac0ff */
[--C-:B------:R-:W-:Y:S01]  /*6600*/  HADD2.F32 R55, -RZ, R3.reuse.H0_H0 ;  /* 0x20000003ff377230 */ /* 0x100fe20000004100 */
[----:B------:R-:W-:Y:S01]  /*6610*/  IADD3 R113, PT, PT, R100, UR49, RZ ;  /* 0x0000003164717c10 */ /* 0x000fe2000fffe0ff */
[--C-:B------:R-:W-:Y:S01]  /*6620*/  HADD2.F32 R57, -RZ, R0.reuse.H0_H0 ;  /* 0x20000000ff397230 */ /* 0x100fe20000004100 */
[----:B------:R-:W-:Y:S01]  /*6630*/  SEL R116, R116, 0xfffffff0, !P5 ;  /* 0xfffffff074747807 */ /* 0x000fe20006800000 */
[----:B------:R-:W-:Y:S01]  /*6640*/  HADD2.F32 R58, -RZ, R0.H1_H1 ;  /* 0x30000000ff3a7230 */ /* 0x000fe20000004100 */
[----:B------:R-:W-:Y:S01]  /*6650*/  F2FP.F16.E4M3.UNPACK_B R0, R83 ;  /* 0x00000053ff00723e */ /* 0x000fe200020006ff */
[----:B------:R-:W-:Y:S01]  /*6660*/  HADD2.F32 R56, -RZ, R3.H1_H1 ;  /* 0x30000003ff387230 */ /* 0x000fe20000004100 */
[----:B------:R-:W-:Y:S01]  /*6670*/  F2FP.F16.E4M3.UNPACK_B R3, R82.H1 ;  /* 0x00000052ff03723e */ /* 0x000fe200030006ff */
[----:B------:R-:W-:Y:S01]  /*6680*/  HADD2.F32 R73, -RZ, R74.H0_H0 ;  /* 0x2000004aff497230 */ /* 0x000fe20000004100 */
[----:B------:R-:W-:Y:S01]  /*6690*/  IADD3 R113, PT, PT, R113, R116, RZ ;  /* 0x0000007471717210 */ /* 0x000fe20007ffe0ff */
[--C-:B------:R-:W-:Y:S01]  /*66a0*/  HADD2.F32 R61, -RZ, R0.reuse.H0_H0 ;  /* 0x20000000ff3d7230 */ /* 0x100fe20000004100 */
[----:B------:R-:W-:Y:S01]  /*66b0*/  ISETP.NE.AND P0, PT, R109, RZ, PT ;  /* 0x000000ff6d00720c */ /* 0x000fe20003f05270 */
[----:B------:R-:W-:Y:S01]  /*66c0*/  HADD2.F32 R62, -RZ, R0.H1_H1 ;  /* 0x30000000ff3e7230 */ /* 0x000fe20000004100 */
[-C--:B------:R-:W-:Y:S01]  /*66d0*/  F2FP.F16.E4M3.UNPACK_B R0, R84.reuse.H1 ;  /* 0x00000054ff00723e */ /* 0x080fe200030006ff */
[--C-:B------:R-:W-:Y:S01]  /*66e0*/  HADD2.F32 R59, -RZ, R3.reuse.H0_H0 ;  /* 0x20000003ff3b7230 */ /* 0x100fe20000004100 */
[----:B------:R-:W-:Y:S01]  /*66f0*/  ISETP.NE.AND P6, PT, R117, RZ, PT ;  /* 0x000000ff7500720c */ /* 0x000fe20003fc5270 */
[----:B------:R-:W-:Y:S01]  /*6700*/  HADD2.F32 R60, -RZ, R3.H1_H1 ;  /* 0x30000003ff3c7230 */ /* 0x000fe20000004100 */
[----:B------:R-:W-:Y:S01]  /*6710*/  F2FP.F16.E4M3.UNPACK_B R3, R84 ;  /* 0x00000054ff03723e */ /* 0x000fe200020006ff */
[--C-:B------:R-:W-:Y:S02]  /*6720*/  HADD2.F32 R67, -RZ, R0.reuse.H0_H0 ;  /* 0x20000000ff437230 */ /* 0x100fe40000004100 */
[----:B------:R-:W-:Y:S01]  /*6730*/  HADD2.F32 R68, -RZ, R0.H1_H1 ;  /* 0x30000000ff447230 */ /* 0x000fe20000004100 */
[----:B------:R-:W-:Y:S01]  /*6740*/  F2FP.F16.E4M3.UNPACK_B R0, R85.H1 ;  /* 0x00000055ff00723e */ /* 0x000fe200030006ff */
[--C-:B------:R-:W-:Y:S02]  /*6750*/  HADD2.F32 R65, -RZ, R3.reuse.H0_H0 ;  /* 0x20000003ff417230 */ /* 0x100fe40000004100 */
[C---:B-1----:R-:W-:Y:S01]  /*6760*/  FMUL R7, R47.reuse, R7 ;  /* 0x000000072f077220 */ /* 0x042fe20000400000 */
[----:B------:R-:W-:Y:S01]  /*6770*/  HADD2.F32 R66, -RZ, R3.H1_H1 ;  /* 0x30000003ff427230 */ /* 0x000fe20000004100 */
[----:B------:R-:W-:Y:S01]  /*6780*/  F2FP.F16.E4M3.UNPACK_B R3, R85 ;  /* 0x00000055ff03723e */ /* 0x000fe200020006ff */
[--C-:B------:R-:W-:Y:S02]  /*6790*/  HADD2.F32 R71, -RZ, R0.reuse.H0_H0 ;  /* 0x20000000ff477230 */ /* 0x100fe40000004100 */
[----:B------:R-:W-:Y:S02]  /*67a0*/  HADD2.F32 R72, -RZ, R0.H1_H1 ;  /* 0x30000000ff487230 */ /* 0x000fe40000004100 */
[----:B------:R-:W-:Y:S01]  /*67b0*/  FMUL R0, R47, R4 ;  /* 0x000000042f007220 */ /* 0x000fe20000400000 */
[--C-:B------:R-:W-:Y:S01]  /*67c0*/  HADD2.F32 R69, -RZ, R3.reuse.H0_H0 ;  /* 0x20000003ff457230 */ /* 0x100fe20000004100 */
[----:B------:R-:W-:Y:S01]  /*67d0*/  F2FP.F16.E4M3.UNPACK_B R4, R87 ;  /* 0x00000057ff04723e */ /* 0x000fe200020006ff */
[----:B------:R-:W-:Y:S01]  /*67e0*/  HADD2.F32 R70, -RZ, R3.H1_H1 ;  /* 0x30000003ff467230 */ /* 0x000fe20000004100 */
[----:B------:R-:W-:Y:S01]  /*67f0*/  F2FP.F16.E4M3.UNPACK_B R3, R86.H1 ;  /* 0x00000056ff03723e */ /* 0x000fe200030006ff */
[----:B------:R-:W-:Y:S01]  /*6800*/  FFMA R0, R49, R2, R0 ;  /* 0x0000000231007223 */ /* 0x000fe20000000000 */
[----:B------:R-:W-:Y:S01]  /*6810*/  FMUL R2, R47, R5 ;  /* 0x000000052f027220 */ /* 0x000fe20000400000 */
[----:B------:R-:W-:Y:S01]  /*6820*/  HADD2.F32 R74, -RZ, R74.H1_H1 ;  /* 0x3000004aff4a7230 */ /* 0x000fe20000004100 */
[----:B------:R-:W-:Y:S01]  /*6830*/  F2FP.F16.E4M3.UNPACK_B R5, R87.H1 ;  /* 0x00000057ff05723e */ /* 0x000fe200030006ff */
[--C-:B------:R-:W-:Y:S02]  /*6840*/  HADD2.F32 R75, -RZ, R3.reuse.H0_H0 ;  /* 0x20000003ff4b7230 */ /* 0x100fe40000004100 */
[----:B------:R-:W-:Y:S01]  /*6850*/  FFMA R2, R49, R50, R2 ;  /* 0x0000003231027223 */ /* 0x000fe20000000002 */
[----:B------:R-:W-:Y:S02]  /*6860*/  HADD2.F32 R76, -RZ, R3.H1_H1 ;  /* 0x30000003ff4c7230 */ /* 0x000fe40000004100 */
[C---:B------:R-:W-:Y:S01]  /*6870*/  FMUL R3, R47.reuse, R6 ;  /* 0x000000062f037220 */ /* 0x040fe20000400000 */
[--C-:B------:R-:W-:Y:S02]  /*6880*/  HADD2.F32 R50, -RZ, R4.reuse.H0_H0 ;  /* 0x20000004ff327230 */ /* 0x100fe40000004100 */
[C---:B------:R-:W-:Y:S01]  /*6890*/  FMUL R6, R47.reuse, R11 ;  /* 0x0000000b2f067220 */ /* 0x040fe20000400000 */
[----:B------:R-:W-:Y:S01]  /*68a0*/  FMUL R11, R47, R16 ;  /* 0x000000102f0b7220 */ /* 0x000fe20000400000 */
[C---:B------:R-:W-:Y:S01]  /*68b0*/  FFMA R3, R49.reuse, R51, R3 ;  /* 0x0000003331037223 */ /* 0x040fe20000000003 */
[----:B------:R-:W-:Y:S01]  /*68c0*/  FFMA R7, R49, R52, R7 ;  /* 0x0000003431077223 */ /* 0x000fe20000000007 */
[----:B------:R-:W-:Y:S02]  /*68d0*/  HADD2.F32 R51, -RZ, R4.H1_H1 ;  /* 0x30000004ff337230 */ /* 0x000fe40000004100 */
[C---:B------:R-:W-:Y:S01]  /*68e0*/  FMUL R4, R47.reuse, R9 ;  /* 0x000000092f047220 */ /* 0x040fe20000400000 */
[--C-:B------:R-:W-:Y:S02]  /*68f0*/  HADD2.F32 R52, -RZ, R5.reuse.H0_H0 ;  /* 0x20000005ff347230 */ /* 0x100fe40000004100 */
[----:B------:R-:W-:Y:S01]  /*6900*/  FMUL R16, R47, R21 ;  /* 0x000000152f107220 */ /* 0x000fe20000400000 */
[----:B------:R-:W-:Y:S01]  /*6910*/  F2FP.SATFINITE.E4M3.F32.PACK_AB_MERGE_C R78, R7, R3, RZ ;  /* 0x00000003074e723e */ /* 0x000fe200048070ff */
[C---:B------:R-:W-:Y:S01]  /*6920*/  FMUL R3, R47.reuse, R8 ;  /* 0x000000082f037220 */ /* 0x040fe20000400000 */
[----:B------:R-:W-:Y:S02]  /*6930*/  HADD2.F32 R77, -RZ, R5.H1_H1 ;  /* 0x30000005ff4d7230 */ /* 0x000fe40000004100 */
[C---:B------:R-:W-:Y:S01]  /*6940*/  FMUL R7, R47.reuse, R12 ;  /* 0x0000000c2f077220 */ /* 0x040fe20000400000 */
[----:B------:R-:W-:Y:S01]  /*6950*/  FMUL R8, R47, R13 ;  /* 0x0000000d2f087220 */ /* 0x000fe20000400000 */
[C---:B------:R-:W-:Y:S01]  /*6960*/  FFMA R3, R49.reuse, R53, R3 ;  /* 0x0000003531037223 */ /* 0x040fe20000000003 */
[----:B------:R-:W-:Y:S01]  /*6970*/  FFMA R4, R49, R54, R4 ;  /* 0x0000003631047223 */ /* 0x000fe20000000004 */
[C---:B------:R-:W-:Y:S01]  /*6980*/  FMUL R12, R47.reuse, R17 ;  /* 0x000000112f0c7220 */ /* 0x040fe20000400000 */
[C---:B------:R-:W-:Y:S01]  /*6990*/  FMUL R5, R47.reuse, R10 ;  /* 0x0000000a2f057220 */ /* 0x040fe20000400000 */
[C---:B------:R-:W-:Y:S01]  /*69a0*/  FMUL R9, R47.reuse, R14 ;  /* 0x0000000e2f097220 */ /* 0x040fe20000400000 */
[C---:B------:R-:W-:Y:S01]  /*69b0*/  FMUL R10, R47.reuse, R15 ;  /* 0x0000000f2f0a7220 */ /* 0x040fe20000400000 */
[----:B------:R-:W-:Y:S01]  /*69c0*/  FMUL R15, R47, R20 ;  /* 0x000000142f0f7220 */ /* 0x000fe20000400000 */
[C---:B------:R-:W-:Y:S01]  /*69d0*/  FFMA R5, R49.reuse, R55, R5 ;  /* 0x0000003731057223 */ /* 0x040fe20000000005 */
[C---:B------:R-:W-:Y:S01]  /*69e0*/  FFMA R6, R49.reuse, R56, R6 ;  /* 0x0000003831067223 */ /* 0x040fe20000000006 */
[C---:B------:R-:W-:Y:S01]  /*69f0*/  FFMA R7, R49.reuse, R57, R7 ;  /* 0x0000003931077223 */ /* 0x040fe20000000007 */
[C---:B------:R-:W-:Y:S01]  /*6a00*/  FFMA R8, R49.reuse, R58, R8 ;  /* 0x0000003a31087223 */ /* 0x040fe20000000008 */
[--C-:B------:R-:W-:Y:S02]  /*6a10*/  HADD2.F32 R63, -RZ, R64.reuse.H0_H0 ;  /* 0x20000040ff3f7230 */ /* 0x100fe40000004100 */
[C---:B------:R-:W-:Y:S01]  /*6a20*/  FFMA R9, R49.reuse, R59, R9 ;  /* 0x0000003b31097223 */ /* 0x040fe20000000009 */
[----:B------:R-:W-:Y:S01]  /*6a30*/  F2FP.SATFINITE.E4M3.F32.PACK_AB_MERGE_C R5, R6, R5, RZ ;  /* 0x000000050605723e */ /* 0x000fe200048070ff */
[C---:B------:R-:W-:Y:S01]  /*6a40*/  FFMA R10, R49.reuse, R60, R10 ;  /* 0x0000003c310a7223 */ /* 0x040fe2000000000a */
[C---:B------:R-:W-:Y:S01]  /*6a50*/  FFMA R11, R49.reuse, R61, R11 ;  /* 0x0000003d310b7223 */ /* 0x040fe2000000000b */
[----:B------:R-:W-:Y:S01]  /*6a60*/  FFMA R12, R49, R62, R12 ;  /* 0x0000003e310c7223 */ /* 0x000fe2000000000c */
[C---:B------:R-:W-:Y:S01]  /*6a70*/  FMUL R20, R47.reuse, R25 ;  /* 0x000000192f147220 */ /* 0x040fe20000400000 */
[C---:B------:R-:W-:Y:S01]  /*6a80*/  FMUL R25, R47.reuse, R30 ;  /* 0x0000001e2f197220 */ /* 0x040fe20000400000 */
[C---:B------:R-:W-:Y:S01]  /*6a90*/  FMUL R30, R47.reuse, R35 ;  /* 0x000000232f1e7220 */ /* 0x040fe20000400000 */
[----:B------:R-:W-:Y:S01]  /*6aa0*/  F2FP.SATFINITE.E4M3.F32.PACK_AB_MERGE_C R9, R10, R9, RZ ;  /* 0x000000090a09723e */ /* 0x000fe200048070ff */
[----:B------:R-:W-:Y:S02]  /*6ab0*/  HADD2.F32 R64, -RZ, R64.H1_H1 ;  /* 0x30000040ff407230 */ /* 0x000fe40000004100 */
[C---:B------:R-:W-:Y:S01]  /*6ac0*/  FMUL R13, R47.reuse, R18 ;  /* 0x000000122f0d7220 */ /* 0x040fe20000400000 */
[C---:B------:R-:W-:Y:S01]  /*6ad0*/  FMUL R14, R47.reuse, R19 ;  /* 0x000000132f0e7220 */ /* 0x040fe20000400000 */
[C---:B------:R-:W-:Y:S01]  /*6ae0*/  FMUL R17, R47.reuse, R22 ;  /* 0x000000162f117220 */ /* 0x040fe20000400000 */
[----:B------:R-:W-:Y:S01]  /*6af0*/  FMUL R18, R47, R23 ;  /* 0x000000172f127220 */ /* 0x000fe20000400000 */
[C---:B------:R-:W-:Y:S01]  /*6b00*/  FFMA R13, R49.reuse, R63, R13 ;  /* 0x0000003f310d7223 */ /* 0x040fe2000000000d */
[C---:B------:R-:W-:Y:S01]  /*6b10*/  FFMA R14, R49.reuse, R64, R14 ;  /* 0x00000040310e7223 */ /* 0x040fe2000000000e */
[----:B------:R-:W-:Y:S01]  /*6b20*/  FFMA R15, R49, R65, R15 ;  /* 0x00000041310f7223 */ /* 0x000fe2000000000f */
[----:B------:R-:W-:Y:S01]  /*6b30*/  FMUL R19, R47, R24 ;  /* 0x000000182f137220 */ /* 0x000fe20000400000 */
[C---:B------:R-:W-:Y:S01]  /*6b40*/  FFMA R16, R49.reuse, R66, R16 ;  /* 0x0000004231107223 */ /* 0x040fe20000000010 */
[----:B------:R-:W-:Y:S01]  /*6b50*/  FFMA R17, R49, R67, R17 ;  /* 0x0000004331117223 */ /* 0x000fe20000000011 */
[----:B------:R-:W-:Y:S01]  /*6b60*/  F2FP.SATFINITE.E4M3.F32.PACK_AB_MERGE_C R13, R14, R13, RZ ;  /* 0x0000000d0e0d723e */ /* 0x000fe200048070ff */
[C---:B------:R-:W-:Y:S01]  /*6b70*/  FMUL R21, R47.reuse, R26 ;  /* 0x0000001a2f157220 */ /* 0x040fe20000400000 */
[----:B------:R-:W-:Y:S01]  /*6b80*/  FMUL R22, R47, R27 ;  /* 0x0000001b2f167220 */ /* 0x000fe20000400000 */
[C---:B------:R-:W-:Y:S01]  /*6b90*/  FFMA R18, R49.reuse, R68, R18 ;  /* 0x0000004431127223 */ /* 0x040fe20000000012 */
[----:B------:R-:W-:Y:S01]  /*6ba0*/  FFMA R19, R49, R69, R19 ;  /* 0x0000004531137223 */ /* 0x000fe20000000013 */
[----:B------:R-:W-:Y:S01]  /*6bb0*/  FMUL R23, R47, R28 ;  /* 0x0000001c2f177220 */ /* 0x000fe20000400000 */
[----:B------:R-:W-:Y:S01]  /*6bc0*/  FFMA R20, R49, R70, R20 ;  /* 0x0000004631147223 */ /* 0x000fe20000000014 */
[----:B------:R-:W-:Y:S01]  /*6bd0*/  FMUL R24, R47, R29 ;  /* 0x0000001d2f187220 */ /* 0x000fe20000400000 */
[C---:B------:R-:W-:Y:S01]  /*6be0*/  FFMA R21, R49.reuse, R71, R21 ;  /* 0x0000004731157223 */ /* 0x040fe20000000015 */
[----:B------:R-:W-:Y:S01]  /*6bf0*/  FFMA R22, R49, R72, R22 ;  /* 0x0000004831167223 */ /* 0x000fe20000000016 */
[C---:B------:R-:W-:Y:S01]  /*6c00*/  FMUL R26, R47.reuse, R31 ;  /* 0x0000001f2f1a7220 */ /* 0x040fe20000400000 */
[----:B------:R-:W-:Y:S01]  /*6c10*/  FMUL R27, R47, R32 ;  /* 0x000000202f1b7220 */ /* 0x000fe20000400000 */
[----:B------:R-:W-:Y:S01]  /*6c20*/  FFMA R23, R49, R73, R23 ;  /* 0x0000004931177223 */ /* 0x000fe20000000017 */
[----:B------:R-:W-:Y:S01]  /*6c30*/  FMUL R28, R47, R33 ;  /* 0x000000212f1c7220 */ /* 0x000fe20000400000 */
[----:B------:R-:W-:Y:S01]  /*6c40*/  FFMA R24, R49, R74, R24 ;  /* 0x0000004a31187223 */ /* 0x000fe20000000018 */
[----:B------:R-:W-:Y:S01]  /*6c50*/  FMUL R29, R47, R34 ;  /* 0x000000222f1d7220 */ /* 0x000fe20000400000 */
[C---:B------:R-:W-:Y:S01]  /*6c60*/  FFMA R25, R49.reuse, R75, R25 ;  /* 0x0000004b31197223 */ /* 0x040fe20000000019 */
[C---:B------:R-:W-:Y:S01]  /*6c70*/  FFMA R26, R49.reuse, R76, R26 ;  /* 0x0000004c311a7223 */ /* 0x040fe2000000001a */
[C---:B------:R-:W-:Y:S01]  /*6c80*/  FFMA R27, R49.reuse, R50, R27 ;  /* 0x00000032311b7223 */ /* 0x040fe2000000001b */
[C---:B------:R-:W-:Y:S01]  /*6c90*/  FFMA R28, R49.reuse, R51, R28 ;  /* 0x00000033311c7223 */ /* 0x040fe2000000001c */
[----:B------:R-:W-:Y:S01]  /*6ca0*/  F2FP.SATFINITE.E4M3.F32.PACK_AB_MERGE_C R17, R18, R17, RZ ;  /* 0x000000111211723e */ /* 0x000fe200048070ff */
[C---:B------:R-:W-:Y:S01]  /*6cb0*/  FFMA R29, R49.reuse, R52, R29 ;  /* 0x00000034311d7223 */ /* 0x040fe2000000001d */
[----:B------:R-:W-:Y:S01]  /*6cc0*/  F2FP.SATFINITE.E4M3.F32.PACK_AB_MERGE_C R21, R22, R21, RZ ;  /* 0x000000151615723e */ /* 0x000fe200048070ff */
[----:B------:R-:W-:Y:S01]  /*6cd0*/  FFMA R30, R49, R77, R30 ;  /* 0x0000004d311e7223 */ /* 0x000fe2000000001e */
[----:B------:R-:W-:Y:S02]  /*6ce0*/  F2FP.SATFINITE.E4M3.F32.PACK_AB_MERGE_C R32, R2, R0, R78 ;  /* 0x000000000220723e */ /* 0x000fe4000480704e */
[----:B------:R-:W-:Y:S02]  /*6cf0*/  F2FP.SATFINITE.E4M3.F32.PACK_AB_MERGE_C R33, R4, R3, R5 ;  /* 0x000000030421723e */ /* 0x000fe40004807005 */
[----:B------:R-:W-:Y:S02]  /*6d00*/  F2FP.SATFINITE.E4M3.F32.PACK_AB_MERGE_C R34, R8, R7, R9 ;  /* 0x000000070822723e */ /* 0x000fe40004807009 */
[----:B------:R-:W-:Y:S02]  /*6d10*/  F2FP.SATFINITE.E4M3.F32.PACK_AB_MERGE_C R35, R12, R11, R13 ;  /* 0x0000000b0c23723e */ /* 0x000fe4000480700d */
[----:B------:R-:W-:Y:S02]  /*6d20*/  F2FP.SATFINITE.E4M3.F32.PACK_AB_MERGE_C R16, R16, R15, R17 ;  /* 0x0000000f1010723e */ /* 0x000fe40004807011 */
[----:B------:R-:W-:Y:S01]  /*6d30*/  F2FP.SATFINITE.E4M3.F32.PACK_AB_MERGE_C R17, R20, R19, R21 ;  /* 0x000000131411723e */ /* 0x000fe20004807015 */
[----:B------:R1:W-:Y:S01]  /*6d40*/  STS.128 [R100+UR49+0x4200], R32 ;  /* 0x0042002064007988 */ /* 0x0003e20008000c31 */
[----:B------:R-:W-:Y:S02]  /*6d50*/  F2FP.SATFINITE.E4M3.F32.PACK_AB_MERGE_C R18, R26, R25, RZ ;  /* 0x000000191a12723e */ /* 0x000fe400048070ff */
[----:B------:R-:W-:Y:S02]  /*6d60*/  F2FP.SATFINITE.E4M3.F32.PACK_AB_MERGE_C R19, R30, R29, RZ ;  /* 0x0000001d1e13723e */ /* 0x000fe400048070ff */
[----:B------:R-:W-:Y:S02]  /*6d70*/  F2FP.SATFINITE.E4M3.F32.PACK_AB_MERGE_C R18, R24, R23, R18 ;  /* 0x000000171812723e */ /* 0x000fe40004807012 */
[----:B------:R-:W-:Y:S02]  /*6d80*/  F2FP.SATFINITE.E4M3.F32.PACK_AB_MERGE_C R19, R28, R27, R19 ;  /* 0x0000001b1c13723e */ /* 0x000fe40004807013 */
[----:B------:R-:W-:Y:S02]  /*6d90*/  LEA R0, R105, UR49, 0x3 ;  /* 0x0000003169007c11 */ /* 0x000fe4000f8e18ff */
[----:B------:R-:W-:Y:S01]  /*6da0*/  @P6 SHF.L.U32 R2, R104, 0x1f, RZ ;  /* 0x0000001f68026819 */ /* 0x000fe200000006ff */
[----:B------:R1:W-:Y:S01]  /*6db0*/  STS.128 [R113+0x4200], R16 ;  /* 0x0042001071007388 */ /* 0x0003e20000000c00 */
[----:B------:R-:W-:Y:S01]  /*6dc0*/  @!PT LDS RZ, [RZ] ;  /* 0x00000000fffff984 */ /* 0x000fe20000000800 */
[----:B------:R-:W-:Y:S01]  /*6dd0*/  @!PT LDS RZ, [RZ] ;  /* 0x00000000fffff984 */ /* 0x000fe20000000800 */
[----:B------:R-:W-:Y:S01]  /*6de0*/  @!PT LDS RZ, [RZ] ;  /* 0x00000000fffff984 */ /* 0x000fe20000000800 */
[----:B------:R-:W-:Y:S01]  /*6df0*/  @!PT LDS RZ, [RZ] ;  /* 0x00000000fffff984 */ /* 0x000fe20000000800 */
[----:B------:R2:W-:Y:S07]  /*6e00*/  MEMBAR.ALL.CTA ;  /* 0x0000000000007992 */ /* 0x0005ee0000008000 */
[----:B--2---:R-:W2:Y:S02]  /*6e10*/  FENCE.VIEW.ASYNC.S ;  /* 0x00000000000073c6 */ /* 0x004ea40000000000 */
[----:B--2---:R-:W-:Y:S06]  /*6e20*/  BAR.SYNC.DEFER_BLOCKING 0x1, 0x80 ;  /* 0x0042000000007b1d */ /* 0x004fec0000010000 */
[----:B------:R-:W-:Y:S05]  /*6e30*/  @P0 BRA `(.L_x_118) ;  /* 0x0000000000380947 */ /* 0x000fea0003800000 */
[----:B------:R-:W-:Y:S02]  /*6e40*/  UIADD3 UR4, UPT, UPT, UR49, 0x4200, URZ ;  /* 0x0000420031047890 */ /* 0x000fe4000fffe0ff */
[----:B------:R-:W-:Y:S01]  /*6e50*/  UIADD3 UR8, UP0, UPT, UR52, 0x680, URZ ;  /* 0x0000068034087890 */ /* 0x000fe2000ff1e0ff */
[----:B------:R-:W-:Y:S01]  /*6e60*/  UMOV UR43, UR36 ;  /* 0x00000024002b7c82 */ /* 0x000fe20008000000 */
[----:B------:R-:W-:Y:S02]  /*6e70*/  UIADD3 UR5, UPT, UPT, UR41, 0x80, URZ ;  /* 0x0000008029057890 */ /* 0x000fe4000fffe0ff */
[----:B------:R-:W-:Y:S01]  /*6e80*/  MOV R108, UR4 ;  /* 0x00000004006c7c02 */ /* 0x000fe20008000f00 */
[----:B------:R-:W-:Y:S02]  /*6e90*/  UIADD3.X UR9, UPT, UPT, URZ, UR53, URZ, UP0, !UPT ;  /* 0x00000035ff097290 */ /* 0x000fe400087fe4ff */
[----:B------:R-:W-:Y:S01]  /*6ea0*/  UIADD3 UR4, UPT, UPT, UR49, 0x4a00, URZ ;  /* 0x00004a0031047890 */ /* 0x000fe2000fffe0ff */
[----:B------:R-:W-:Y:S01]  /*6eb0*/  R2UR UR40, R108 ;  /* 0x000000006c2872ca */ /* 0x000fe200000e0000 */
[----:B------:R-:W-:Y:S01]  /*6ec0*/  UMOV UR6, UR42 ;  /* 0x0000002a00067c82 */ /* 0x000fe20008000000 */
[----:B------:R-:W-:Y:S11]  /*6ed0*/  UMOV UR7, UR36 ;  /* 0x0000002400077c82 */ /* 0x000ff60008000000 */
[----:B------:R2:W-:Y:S01]  /*6ee0*/  UTMASTG.3D [UR40], [UR8] ;  /* 0x00000028080073b5 */ /* 0x0005e20008010000 */
[----:B------:R2:W-:Y:S01]  /*6ef0*/  UTMASTG.3D [UR4], [UR8] ;  /* 0x00000004080073b5 */ /* 0x0005e20008010000 */
[----:B------:R0:W-:Y:S01]  /*6f00*/  UTMACMDFLUSH ;  /* 0x00000000000079b7 */ /* 0x0001e20000000000 */
[----:B--2---:R-:W-:Y:S04]  /*6f10*/  DEPBAR.LE SB0, 0x1 ;  /* 0x000080400000791a */ /* 0x004fe80000000000 */
.L_x_118:
[----:B------:R-:W-:Y:S05]  /*6f20*/  BSYNC.RECONVERGENT B0 ;  /* 0x0000000000007941 */ /* 0x000fea0003800200 */
.L_x_117:
[----:B------:R-:W-:Y:S06]  /*6f30*/  BAR.SYNC.DEFER_BLOCKING 0x1, 0x80 ;  /* 0x0042000000007b1d */ /* 0x000fec0000010000 */
[----:B------:R-:W2:Y:S01]  /*6f40*/  @P6 SYNCS.PHASECHK.TRANS64.TRYWAIT P0, [R0+URZ+0x50], R2 ;  /* 0x00005002000065a7 */ /* 0x000ea200080011ff */
[----:B------:R-:W-:Y:S01]  /*6f50*/  BSSY B1, `(.L_x_119) ;  /* 0x0000021000017945 */ /* 0x000fe20003800000 */
[----:B--2---:R-:W-:Y:S03]  /*6f60*/  @P6 SEL R114, RZ, 0x1, !P0 ;  /* 0x00000001ff726807 */ /* 0x004fe60004000000 */
[----:B------:R-:W-:Y:S05]  /*6f70*/  @!P6 BRA `(.L_x_120) ;  /* 0x000000000078e947 */ /* 0x000fea0003800000 */
[----:B------:R-:W-:Y:S01]  /*6f80*/  ISETP.NE.AND P1, PT, R115, RZ, PT ;  /* 0x000000ff7300720c */ /* 0x000fe20003f25270 */
[----:B------:R-:W-:Y:S01]  /*6f90*/  BSSY B0, `(.L_x_121) ;  /* 0x0000009000007945 */ /* 0x000fe20003800000 */
[----:B------:R-:W-:Y:S11]  /*6fa0*/  ISETP.NE.AND P0, PT, R114, RZ, PT ;  /* 0x000000ff7200720c */ /* 0x000ff60003f05270 */
[----:B------:R-:W-:Y:S05]  /*6fb0*/  @P1 IMAD R2, R105, 0x1000, R100 ;  /* 0x0000100069021824 */ /* 0x000fea00078e0264 */
[----:B------:R-:W-:Y:S05]  /*6fc0*/  @P1 IADD3 R4, PT, PT, R2, UR49, RZ ;  /* 0x0000003102041c10 */ /* 0x000fea000fffe0ff */
[----:B------:R-:W-:Y:S01]  /*6fd0*/  @P1 IMAD.IADD R4, R4, 0x1, R116 ;  /* 0x0000000104041824 */ /* 0x000fe200078e0274 */
[----:B------:R-:W-:Y:S06]  /*6fe0*/  @P0 BRA `(.L_x_122) ;  /* 0x00000000000c0947 */ /* 0x000fec0003800000 */
[----:B------:R-:W-:Y:S04]  /*6ff0*/  SHF.L.U32 R3, R104, 0x1f, RZ ;  /* 0x0000001f68037819 */ /* 0x000fe800000006ff */
[----:B------:R-:W2:Y:S02]  /*7000*/  SYNCS.PHASECHK.TRANS64.TRYWAIT P0, [R0+URZ+0x50], R3 ;  /* 0x00005003000075a7 */ /* 0x000ea400080011ff */
[----:B--2---:R-:W-:Y:S05]  /*7010*/  @!P0 BRA `(.L_x_123) ;  /* 0x00000034005c8947 */ /* 0x004fea0003800000 */
.L_x_122:
[----:B------:R-:W-:Y:S05]  /*7020*/  BSYNC B0 ;  /* 0x0000000000007941 */ /* 0x000fea0003800000 */
.L_x_121:
[----:B------:R-:W-:Y:S01]  /*7030*/  ISETP.NE.AND P0, PT, R115, RZ, PT ;  /* 0x000000ff7300720c */ /* 0x000fe20003f05270 */
[----:B------:R-:W-:Y:S11]  /*7040*/  VIADD R105, R105, 0x1 ;  /* 0x0000000169697836 */ /* 0x000ff60000000000 */
[----:B------:R-:W-:Y:S01]  /*7050*/  @!UPT UIADD3 URZ, UPT, UPT, URZ, URZ, URZ ;  /* 0x000000fffffff290 */ /* 0x000fe2000fffe0ff */
[----:B------:R3:W4:Y:S04]  /*7060*/  @P0 LDS.128 R80, [R2+UR49+0x200] ;  /* 0x0002003102500984 */ /* 0x0007280008000c00 */
[----:B------:R1:W1:Y:S01]  /*7070*/  @P0 LDS.128 R84, [R4+0x200] ;  /* 0x0002000004540984 */ /* 0x0002620000000c00 */
[C---:B------:R-:W-:Y:S01]  /*7080*/  ISETP.NE.AND P0, PT, R105.reuse, 0x4, PT ;  /* 0x000000046900780c */ /* 0x040fe20003f05270 */
[----:B------:R-:W-:Y:S01]  /*7090*/  @!PT LDS RZ, [RZ] ;  /* 0x00000000fffff984 */ /* 0x000fe20000000800 */
[----:B------:R-:W-:Y:S01]  /*70a0*/  @!PT LDS RZ, [RZ] ;  /* 0x00000000fffff984 */ /* 0x000fe20000000800 */
[----:B------:R-:W-:Y:S01]  /*70b0*/  @!PT LDS RZ, [RZ] ;  /* 0x00000000fffff984 */ /* 0x000fe20000000800 */
[----:B------:R-:W-:Y:S01]  /*70c0*/  @!PT LDS RZ, [RZ] ;  /* 0x00000000fffff984 */ /* 0x000fe20000000800 */
[----:B------:R5:W-:Y:S06]  /*70d0*/  MEMBAR.ALL.CTA ;  /* 0x0000000000007992 */ /* 0x000bec0000008000 */
[----:B-----5:R-:W5:Y:S01]  /*70e0*/  FENCE.VIEW.ASYNC.S ;  /* 0x00000000000073c6 */ /* 0x020f620000000000 */
[----:B------:R-:W-:Y:S01]  /*70f0*/  SEL R105, R105, RZ, P0 ;  /* 0x000000ff69697207 */ /* 0x000fe20000000000 */
[----:B---3--:R-:W-:Y:S02]  /*7100*/  VIADD R2, R0, 0x70 ;  /* 0x0000007000027836 */ /* 0x008fe40000000000 */
[----:B--2---:R-:W-:Y:S05]  /*7110*/  IMAD.U32 R0, RZ, RZ, UR37 ;  /* 0x00000025ff007e24 */ /* 0x004fea000f8e00ff */
[----:B------:R-:W-:Y:S04]  /*7120*/  PRMT R0, R0, 0x654, R2 ;  /* 0x0000065400007816 */ /* 0x000fe80000000002 */
[----:B-----5:R2:W-:Y:S02]  /*7130*/  SYNCS.ARRIVE.TRANS64.RED.A1T0 RZ, [R0+URZ], RZ ;  /* 0x000000ff00ff79a7 */ /* 0x0205e400081004ff */
[----:B--2---:R-:W-:Y:S04]  /*7140*/  SEL R0, RZ, 0x1, P0 ;  /* 0x00000001ff007807 */ /* 0x004fe80000000000 */
[----:B-1--4-:R-:W-:Y:S02]  /*7150*/  LOP3.LUT R104, R104, R0, RZ, 0x3c, !PT ;  /* 0x0000000068687212 */ /* 0x012fe400078e3cff */
.L_x_120:
[----:B------:R-:W-:Y:S05]  /*7160*/  BSYNC B1 ;  /* 0x0000000000017941 */ /* 0x000fea0003800000 */
.L_x_119:
[----:B------:R-:W-:Y:S05]  /*7170*/  VIADD R0, R48, 0x20 ;  /* 0x0000002030007836 */ /* 0x000fea0000000000 */
[----:B------:R-:W-:Y:S04]  /*7180*/  SHF.R.U32.HI R0, RZ, 0x15, R0 ;  /* 0x00000015ff007819 */ /* 0x000fe80000011600 */
[----:B------:R-:W-:Y:S11]  /*7190*/  LOP3.LUT P0, RZ, R0, 0x3, R102, 0x48, !PT ;  /* 0x0000000300ff7812 */ /* 0x000ff60007804866 */
[----:B------:R-:W-:Y:S02]  /*71a0*/  @!UPT UIADD3 URZ, UPT, UPT, URZ, URZ, URZ ;  /* 0x000000fffffff290 */ /* 0x000fe4000fffe0ff */
[----:B------:R-:W-:Y:S05]  /*71b0*/  @!P0 BRA `(.L_x_124) ;  /* 0x0000000000408947 */ /* 0x000fea0003800000 */
[----:B------:R-:W2:Y:S01]  /*71c0*/  LDCU.64 UR8, c[0x4][0x78] ;  /* 0x01000f00ff0877ac */ /* 0x000ea20008000a00 */
[----:B------:R-:W-:Y:S01]  /*71d0*/  MOV R3, 0x0 ;  /* 0x0000000000037802 */ /* 0x000fe20000000f00 */
[----:B------:R-:W-:Y:S02]  /*71e0*/  HFMA2 R12, -RZ, RZ, 0, 5.9604644775390625e-08 ;  /* 0x00000001ff0c7431 */ /* 0x000fe400000001ff */
[----:B------:R-:W-:Y:S02]  /*71f0*/  IMAD.MOV.U32 R8, RZ, RZ, 0x192 ;  /* 0x00000192ff087424 */ /* 0x000fe400078e00ff */
[----:B------:R-:W-:Y:S01]  /*7200*/  IMAD.MOV.U32 R13, RZ, RZ, RZ ;  /* 0x000000ffff0d7224 */ /* 0x000fe200078e00ff */
[----:B------:R-:W3:Y:S01]  /*7210*/  LDCU.64 UR6, c[0x4][0x80] ;  /* 0x01001000ff0677ac */ /* 0x000ee20008000a00 */
[----:B------:R-:W4:Y:S01]  /*7220*/  LDC.64 R2, c[0x4][R3] ;  /* 0x0100000003027b82 */ /* 0x000f220000000a00 */
[----:B------:R-:W5:Y:S01]  /*7230*/  LDCU.64 UR4, c[0x4][0x18] ;  /* 0x01000300ff0477ac */ /* 0x000f620008000a00 */
[----:B--2---:R-:W-:Y:S01]  /*7240*/  MOV R5, UR9 ;  /* 0x0000000900057c02 */ /* 0x004fe20008000f00 */
[----:B------:R-:W-:Y:S01]  /*7250*/  IMAD.U32 R4, RZ, RZ, UR8 ;  /* 0x00000008ff047e24 */ /* 0x000fe2000f8e00ff */
[----:B---3--:R-:W-:Y:S01]  /*7260*/  MOV R7, UR7 ;  /* 0x0000000700077c02 */ /* 0x008fe20008000f00 */
[----:B------:R-:W-:Y:S01]  /*7270*/  IMAD.U32 R6, RZ, RZ, UR6 ;  /* 0x00000006ff067e24 */ /* 0x000fe2000f8e00ff */
[----:B-----5:R-:W-:Y:S01]  /*7280*/  MOV R11, UR5 ;  /* 0x00000005000b7c02 */ /* 0x020fe20008000f00 */
[----:B------:R-:W-:Y:S02]  /*7290*/  IMAD.U32 R10, RZ, RZ, UR4 ;  /* 0x00000004ff0a7e24 */ /* 0x000fe4000f8e00ff */
[----:B------:R-:W-:Y:S07]  /*72a0*/  LEPC R20, `(.L_x_124) ;  /* 0x000000001014794e */ /* 0x000fee0000000000 */
[----:B-1--4-:R-:W-:Y:S05]  /*72b0*/  CALL.ABS.NOINC R2 ;  /* 0x0000000002007343 */ /* 0x012fea0003c00000 */
.L_x_124:
[-C--:B------:R-:W-:Y:S01]  /*72c0*/  F2FP.F16.E4M3.UNPACK_B R0, R81.reuse ;  /* 0x00000051ff00723e */ /* 0x080fe200020006ff */
[----:B------:R-:W-:Y:S05]  /*72d0*/  WARPSYNC.ALL ;  /* 0x0000000000007948 */ /* 0x000fea0003800000 */
[----:B------:R-:W-:Y:S01]  /*72e0*/  R2UR UR4, R48 ;  /* 0x00000000300472ca */ /* 0x000fe200000e0000 */
[--C-:B------:R-:W-:Y:S01]  /*72f0*/  HADD2.F32 R54, -RZ, R0.reuse.H0_H0 ;  /* 0x20000000ff367230 */ /* 0x100fe20000004100 */
[-C--:B------:R-:W-:Y:S01]  /*7300*/  F2FP.F16.E4M3.UNPACK_B R2, R80.reuse.H1 ;  /* 0x00000050ff02723e */ /* 0x080fe200030006ff */
[----:B------:R-:W-:Y:S01]  /*7310*/  HADD2.F32 R55, -RZ, R0.H1_H1 ;  /* 0x30000000ff377230 */ /* 0x000fe20000004100 */
[----:B------:R-:W-:Y:S01]  /*7320*/  F2FP.F16.E4M3.UNPACK_B R0, R81.H1 ;  /* 0x00000051ff00723e */ /* 0x000fe200030006ff */
[----:B------:R-:W-:Y:S01]  /*7330*/  BSSY.RECONVERGENT B0, `(.L_x_125) ;  /* 0x0000099000007945 */ /* 0x000fe20003800200 */
[----:B------:R-:W-:Y:S01]  /*7340*/  F2FP.F16.E4M3.UNPACK_B R3, R80 ;  /* 0x00000050ff03723e */ /* 0x000fe200020006ff */
[----:B------:R-:W-:Y:S01]  /*7350*/  HADD2.F32 R52, -RZ, R2.H0_H0 ;  /* 0x20000002ff347230 */ /* 0x000fe20000004100 */
[----:B------:R-:W-:Y:S01]  /*7360*/  ISETP.NE.AND P0, PT, R109, RZ, PT ;  /* 0x000000ff6d00720c */ /* 0x000fe20003f05270 */
[--C-:B------:R-:W-:Y:S01]  /*7370*/  HADD2.F32 R56, -RZ, R0.reuse.H0_H0 ;  /* 0x20000000ff387230 */ /* 0x100fe20000004100 */
[----:B------:R-:W-:Y:S01]  /*7380*/  ISETP.NE.AND P6, PT, R117, RZ, PT ;  /* 0x000000ff7500720c */ /* 0x000fe20003fc5270 */
[----:B------:R-:W-:Y:S01]  /*7390*/  HADD2.F32 R57, -RZ, R0.H1_H1 ;  /* 0x30000000ff397230 */ /* 0x000fe20000004100 */
[-C--:B------:R-:W-:Y:S01]  /*73a0*/  F2FP.F16.E4M3.UNPACK_B R0, R83.reuse ;  /* 0x00000053ff00723e */ /* 0x080fe200020006ff */
[----:B-1----:R-:W1:Y:S01]  /*73b0*/  LDTM.x32 R4, tmem[UR4+0x20] ;  /* 0x00002004000479ee */ /* 0x002e6200082c0000 */
[----:B------:R-:W-:Y:S01]  /*73c0*/  HADD2.F32 R53, -RZ, R2.H1_H1 ;  /* 0x30000002ff357230 */ /* 0x000fe20000004100 */
[----:B------:R-:W-:Y:S01]  /*73d0*/  F2FP.F16.E4M3.UNPACK_B R2, R82.H1 ;  /* 0x00000052ff02723e */ /* 0x000fe200030006ff */
[--C-:B------:R-:W-:Y:S02]  /*73e0*/  HADD2.F32 R50, -RZ, R3.reuse.H0_H0 ;  /* 0x20000003ff327230 */ /* 0x100fe40000004100 */
[--C-:B------:R-:W-:Y:S02]  /*73f0*/  HADD2.F32 R62, -RZ, R0.reuse.H0_H0 ;  /* 0x20000000ff3e7230 */ /* 0x100fe40000004100 */
[----:B------:R-:W-:Y:S01]  /*7400*/  HADD2.F32 R63, -RZ, R0.H1_H1 ;  /* 0x30000000ff3f7230 */ /* 0x000fe20000004100 */
[----:B------:R-:W-:Y:S01]  /*7410*/  F2FP.F16.E4M3.UNPACK_B R0, R84.H1 ;  /* 0x00000054ff00723e */ /* 0x000fe200030006ff */
[--C-:B------:R-:W-:Y:S02]  /*7420*/  HADD2.F32 R60, -RZ, R2.reuse.H0_H0 ;  /* 0x20000002ff3c7230 */ /* 0x100fe40000004100 */
[----:B------:R-:W-:Y:S01]  /*7430*/  HADD2.F32 R61, -RZ, R2.H1_H1 ;  /* 0x30000002ff3d7230 */ /* 0x000fe20000004100 */
[----:B------:R-:W-:Y:S01]  /*7440*/  F2FP.F16.E4M3.UNPACK_B R2, R83.H1 ;  /* 0x00000053ff02723e */ /* 0x000fe200030006ff */
[----:B------:R-:W-:Y:S01]  /*7450*/  HADD2.F32 R51, -RZ, R3.H1_H1 ;  /* 0x30000003ff337230 */ /* 0x000fe20000004100 */
[----:B------:R-:W-:Y:S01]  /*7460*/  F2FP.F16.E4M3.UNPACK_B R3, R82 ;  /* 0x00000052ff03723e */ /* 0x000fe200020006ff */
[--C-:B------:R-:W-:Y:S02]  /*7470*/  HADD2.F32 R68, -RZ, R0.reuse.H0_H0 ;  /* 0x20000000ff447230 */ /* 0x100fe40000004100 */
[----:B------:R-:W-:Y:S01]  /*7480*/  HADD2.F32 R69, -RZ, R0.H1_H1 ;  /* 0x30000000ff457230 */ /* 0x000fe20000004100 */
[-C--:B------:R-:W-:Y:S01]  /*7490*/  F2FP.F16.E4M3.UNPACK_B R0, R85.reuse.H1 ;  /* 0x00000055ff00723e */ /* 0x080fe200030006ff */
[--C-:B------:R-:W-:Y:S02]  /*74a0*/  HADD2.F32 R64, -RZ, R2.reuse.H0_H0 ;  /* 0x20000002ff407230 */ /* 0x100fe40000004100 */
[----:B------:R-:W-:Y:S01]  /*74b0*/  HADD2.F32 R65, -RZ, R2.H1_H1 ;  /* 0x30000002ff417230 */ /* 0x000fe20000004100 */
[----:B------:R-:W-:Y:S01]  /*74c0*/  F2FP.F16.E4M3.UNPACK_B R2, R85 ;  /* 0x00000055ff02723e */ /* 0x000fe200020006ff */
[--C-:B------:R-:W-:Y:S02]  /*74d0*/  HADD2.F32 R58, -RZ, R3.reuse.H0_H0 ;  /* 0x20000003ff3a7230 */ /* 0x100fe40000004100 */
[C---:B-1----:R-:W-:Y:S01]  /*74e0*/  FMUL R7, R47.reuse, R7 ;  /* 0x000000072f077220 */ /* 0x042fe20000400000 */
[----:B------:R-:W-:Y:S01]  /*74f0*/  HADD2.F32 R59, -RZ, R3.H1_H1 ;  /* 0x30000003ff3b7230 */ /* 0x000fe20000004100 */
[----:B------:R-:W-:Y:S01]  /*7500*/  F2FP.F16.E4M3.UNPACK_B R3, R84 ;  /* 0x00000054ff03723e */ /* 0x000fe200020006ff */
[--C-:B------:R-:W-:Y:S02]  /*7510*/  HADD2.F32 R72, -RZ, R0.reuse.H0_H0 ;  /* 0x20000000ff487230 */ /* 0x100fe40000004100 */
[C---:B------:R-:W-:Y:S01]  /*7520*/  FMUL R11, R47.reuse, R11 ;  /* 0x0000000b2f0b7220 */ /* 0x040fe20000400000 */
[----:B------:R-:W-:Y:S01]  /*7530*/  HADD2.F32 R73, -RZ, R0.H1_H1 ;  /* 0x30000000ff497230 */ /* 0x000fe20000004100 */
[----:B------:R-:W-:Y:S01]  /*7540*/  F2FP.F16.E4M3.UNPACK_B R0, R87 ;  /* 0x00000057ff00723e */ /* 0x000fe200020006ff */
[--C-:B------:R-:W-:Y:S02]  /*7550*/  HADD2.F32 R70, -RZ, R2.reuse.H0_H0 ;  /* 0x20000002ff467230 */ /* 0x100fe40000004100 */
[C---:B------:R-:W-:Y:S01]  /*7560*/  FMUL R15, R47.reuse, R15 ;  /* 0x0000000f2f0f7220 */ /* 0x040fe20000400000 */
[----:B------:R-:W-:Y:S01]  /*7570*/  HADD2.F32 R71, -RZ, R2.H1_H1 ;  /* 0x30000002ff477230 */ /* 0x000fe20000004100 */
[-C--:B------:R-:W-:Y:S01]  /*7580*/  F2FP.F16.E4M3.UNPACK_B R2, R86.reuse.H1 ;  /* 0x00000056ff02723e */ /* 0x080fe200030006ff */
[--C-:B------:R-:W-:Y:S02]  /*7590*/  HADD2.F32 R66, -RZ, R3.reuse.H0_H0 ;  /* 0x20000003ff427230 */ /* 0x100fe40000004100 */
[----:B------:R-:W-:Y:S01]  /*75a0*/  HADD2.F32 R67, -RZ, R3.H1_H1 ;  /* 0x30000003ff437230 */ /* 0x000fe20000004100 */
[----:B------:R-:W-:Y:S01]  /*75b0*/  F2FP.F16.E4M3.UNPACK_B R3, R86 ;  /* 0x00000056ff03723e */ /* 0x000fe200020006ff */
[--C-:B------:R-:W-:Y:S02]  /*75c0*/  HADD2.F32 R78, -RZ, R0.reuse.H0_H0 ;  /* 0x20000000ff4e7230 */ /* 0x100fe40000004100 */
[----:B------:R-:W-:Y:S02]  /*75d0*/  HADD2.F32 R79, -RZ, R0.H1_H1 ;  /* 0x30000000ff4f7230 */ /* 0x000fe40000004100 */
[C---:B------:R-:W-:Y:S01]  /*75e0*/  FMUL R0, R47.reuse, R4 ;  /* 0x000000042f007220 */ /* 0x040fe20000400000 */
[--C-:B------:R-:W-:Y:S02]  /*75f0*/  HADD2.F32 R76, -RZ, R2.reuse.H0_H0 ;  /* 0x20000002ff4c7230 */ /* 0x100fe40000004100 */
[----:B------:R-:W-:Y:S01]  /*7600*/  FMUL R4, R47, R8 ;  /* 0x000000082f047220 */ /* 0x000fe20000400000 */
[----:B------:R-:W-:Y:S02]  /*7610*/  HADD2.F32 R77, -RZ, R2.H1_H1 ;  /* 0x30000002ff4d7230 */ /* 0x000fe40000004100 */
[----:B------:R-:W-:Y:S01]  /*7620*/  FFMA R0, R49, R50, R0 ;  /* 0x0000003231007223 */ /* 0x000fe20000000000 */
[--C-:B------:R-:W-:Y:S02]  /*7630*/  HADD2.F32 R74, -RZ, R3.reuse.H0_H0 ;  /* 0x20000003ff4a7230 */ /* 0x100fe40000004100 */
[C---:B------:R-:W-:Y:S01]  /*7640*/  FMUL R2, R47.reuse, R5 ;  /* 0x000000052f027220 */ /* 0x040fe20000400000 */
[----:B------:R-:W-:Y:S02]  /*7650*/  HADD2.F32 R75, -RZ, R3.H1_H1 ;  /* 0x30000003ff4b7230 */ /* 0x000fe40000004100 */
[C---:B------:R-:W-:Y:S01]  /*7660*/  FMUL R5, R47.reuse, R9 ;  /* 0x000000092f057220 */ /* 0x040fe20000400000 */
[----:B------:R-:W-:Y:S01]  /*7670*/  FMUL R8, R47, R12 ;  /* 0x0000000c2f087220 */ /* 0x000fe20000400000 */
[----:B------:R-:W-:Y:S01]  /*7680*/  FFMA R2, R49, R51, R2 ;  /* 0x0000003331027223 */ /* 0x000fe20000000002 */
[C---:B------:R-:W-:Y:S01]  /*7690*/  FMUL R9, R47.reuse, R13 ;  /* 0x0000000d2f097220 */ /* 0x040fe20000400000 */
[C---:B------:R-:W-:Y:S01]  /*76a0*/  FMUL R12, R47.reuse, R21 ;  /* 0x000000152f0c7220 */ /* 0x040fe20000400000 */
[C---:B------:R-:W-:Y:S01]  /*76b0*/  FMUL R21, R47.reuse, R30 ;  /* 0x0000001e2f157220 */ /* 0x040fe20000400000 */
[C---:B------:R-:W-:Y:S01]  /*76c0*/  FMUL R13, R47.reuse, R22 ;  /* 0x000000162f0d7220 */ /* 0x040fe20000400000 */
        /* <DEDUP_REMOVED lines=9> */
[C---:B------:R-:W-:Y:S01]  /*7760*/  FFMA R6, R49.reuse, R56, R6 ;  /* 0x0000003831067223 */ /* 0x040fe20000000006 */
[C---:B------:R-:W-:Y:S01]  /*7770*/  FFMA R11, R49.reuse, R57, R11 ;  /* 0x00000039310b7223 */ /* 0x040fe2000000000b */
[C---:B------:R-:W-:Y:S01]  /*7780*/  FFMA R8, R49.reuse, R58, R8 ;  /* 0x0000003a31087223 */ /* 0x040fe20000000008 */
[----:B------:R-:W-:Y:S01]  /*7790*/  FFMA R9, R49, R59, R9 ;  /* 0x0000003b31097223 */ /* 0x000fe20000000009 */
[----:B------:R-:W-:Y:S01]  /*77a0*/  F2FP.SATFINITE.E4M3.F32.PACK_AB_MERGE_C R52, R7, R3, RZ ;  /* 0x000000030734723e */ /* 0x000fe200048070ff */
[----:B------:R-:W-:Y:S01]  /*77b0*/  FFMA R10, R49, R60, R10 ;  /* 0x0000003c310a7223 */ /* 0x000fe2000000000a */
[----:B------:R-:W-:Y:S01]  /*77c0*/  F2FP.SATFINITE.E4M3.F32.PACK_AB_MERGE_C R53, R11, R6, RZ ;  /* 0x000000060b35723e */ /* 0x000fe200048070ff */
[----:B------:R-:W-:Y:S01]  /*77d0*/  FFMA R15, R49, R61, R15 ;  /* 0x0000003d310f7223 */ /* 0x000fe2000000000f */
[C---:B------:R-:W-:Y:S01]  /*77e0*/  FMUL R3, R47.reuse, R16 ;  /* 0x000000102f037220 */ /* 0x040fe20000400000 */
[C---:B------:R-:W-:Y:S01]  /*77f0*/  FMUL R6, R47.reuse, R17 ;  /* 0x000000112f067220 */ /* 0x040fe20000400000 */
[----:B------:R-:W-:Y:S01]  /*7800*/  F2FP.F16.E4M3.UNPACK_B R51, R87.H1 ;  /* 0x00000057ff33723e */ /* 0x000fe200030006ff */
[----:B------:R-:W-:Y:S01]  /*7810*/  FMUL R11, R47, R20 ;  /* 0x000000142f0b7220 */ /* 0x000fe20000400000 */
[----:B------:R-:W-:Y:S01]  /*7820*/  F2FP.SATFINITE.E4M3.F32.PACK_AB_MERGE_C R54, R15, R10, RZ ;  /* 0x0000000a0f36723e */ /* 0x000fe200048070ff */
[C---:B------:R-:W-:Y:S01]  /*7830*/  FFMA R3, R49.reuse, R62, R3 ;  /* 0x0000003e31037223 */ /* 0x040fe20000000003 */
[----:B------:R-:W-:Y:S01]  /*7840*/  FFMA R6, R49, R63, R6 ;  /* 0x0000003f31067223 */ /* 0x000fe20000000006 */
[----:B------:R-:W-:Y:S01]  /*7850*/  FMUL R20, R47, R29 ;  /* 0x0000001d2f147220 */ /* 0x000fe20000400000 */
[----:B------:R-:W-:Y:S01]  /*7860*/  F2FP.SATFINITE.E4M3.F32.PACK_AB_MERGE_C R29, R5, R4, R53 ;  /* 0x00000004051d723e */ /* 0x000fe20004807035 */
[----:B------:R-:W-:Y:S01]  /*7870*/  FMUL R10, R47, R19 ;  /* 0x000000132f0a7220 */ /* 0x000fe20000400000 */
[----:B------:R-:W-:Y:S01]  /*7880*/  F2FP.SATFINITE.E4M3.F32.PACK_AB_MERGE_C R30, R9, R8, R54 ;  /* 0x00000008091e723e */ /* 0x000fe20004807036 */
        /* <DEDUP_REMOVED lines=10> */
[----:B------:R-:W-:Y:S01]  /*7930*/  FFMA R14, R49, R69, R14 ;  /* 0x00000045310e7223 */ /* 0x000fe2000000000e */
[----:B------:R-:W-:Y:S01]  /*7940*/  FMUL R18, R47, R27 ;  /* 0x0000001b2f127220 */ /* 0x000fe20000400000 */
[C---:B------:R-:W-:Y:S01]  /*7950*/  FFMA R15, R49.reuse, R70, R15 ;  /* 0x00000046310f7223 */ /* 0x040fe2000000000f */
[C---:B------:R-:W-:Y:S01]  /*7960*/  FFMA R16, R49.reuse, R71, R16 ;  /* 0x0000004731107223 */ /* 0x040fe20000000010 */
[C---:B------:R-:W-:Y:S01]  /*7970*/  FFMA R17, R49.reuse, R72, R17 ;  /* 0x0000004831117223 */ /* 0x040fe20000000011 */
[C---:B------:R-:W-:Y:S01]  /*7980*/  FFMA R18, R49.reuse, R73, R18 ;  /* 0x0000004931127223 */ /* 0x040fe20000000012 */
[----:B------:R-:W-:Y:S01]  /*7990*/  FFMA R19, R49, R74, R19 ;  /* 0x0000004a31137223 */ /* 0x000fe20000000013 */
[----:B------:R-:W-:Y:S01]  /*79a0*/  FMUL R23, R47, R32 ;  /* 0x000000202f177220 */ /* 0x000fe20000400000 */
[----:B------:R-:W-:Y:S01]  /*79b0*/  FFMA R20, R49, R75, R20 ;  /* 0x0000004b31147223 */ /* 0x000fe20000000014 */
[----:B------:R-:W-:Y:S01]  /*79c0*/  FMUL R24, R47, R33 ;  /* 0x000000212f187220 */ /* 0x000fe20000400000 */
[--C-:B------:R-:W-:Y:S02]  /*79d0*/  HADD2.F32 R50, -RZ, R51.reuse.H0_H0 ;  /* 0x20000033ff327230 */ /* 0x100fe40000004100 */
[----:B------:R-:W-:Y:S01]  /*79e0*/  FFMA R21, R49, R76, R21 ;  /* 0x0000004c31157223 */ /* 0x000fe20000000015 */
[----:B------:R-:W-:Y:S02]  /*79f0*/  HADD2.F32 R51, -RZ, R51.H1_H1 ;  /* 0x30000033ff337230 */ /* 0x000fe40000004100 */
[----:B------:R-:W-:Y:S01]  /*7a00*/  FMUL R25, R47, R34 ;  /* 0x000000222f197220 */ /* 0x000fe20000400000 */
[----:B------:R-:W-:Y:S01]  /*7a10*/  FFMA R22, R49, R77, R22 ;  /* 0x0000004d31167223 */ /* 0x000fe20000000016 */
[----:B------:R-:W-:Y:S01]  /*7a20*/  FMUL R26, R47, R35 ;  /* 0x000000232f1a7220 */ /* 0x000fe20000400000 */
[----:B------:R-:W-:Y:S01]  /*7a30*/  F2FP.SATFINITE.E4M3.F32.PACK_AB_MERGE_C R7, R10, R7, RZ ;  /* 0x000000070a07723e */ /* 0x000fe200048070ff */
[C---:B------:R-:W-:Y:S01]  /*7a40*/  FFMA R23, R49.reuse, R78, R23 ;  /* 0x0000004e31177223 */ /* 0x040fe20000000017 */
[C---:B------:R-:W-:Y:S01]  /*7a50*/  FFMA R24, R49.reuse, R79, R24 ;  /* 0x0000004f31187223 */ /* 0x040fe20000000018 */
[C---:B------:R-:W-:Y:S01]  /*7a60*/  FFMA R25, R49.reuse, R50, R25 ;  /* 0x0000003231197223 */ /* 0x040fe20000000019 */
[----:B------:R-:W-:Y:S01]  /*7a70*/  FFMA R26, R49, R51, R26 ;  /* 0x00000033311a7223 */ /* 0x000fe2000000001a */
[----:B------:R-:W-:Y:S02]  /*7a80*/  F2FP.SATFINITE.E4M3.F32.PACK_AB_MERGE_C R28, R2, R0, R52 ;  /* 0x00000000021c723e */ /* 0x000fe40004807034 */
[----:B------:R-:W-:Y:S02]  /*7a90*/  F2FP.SATFINITE.E4M3.F32.PACK_AB_MERGE_C R31, R6, R3, R7 ;  /* 0x00000003061f723e */ /* 0x000fe40004807007 */
[----:B------:R-:W-:Y:S02]  /*7aa0*/  F2FP.SATFINITE.E4M3.F32.PACK_AB_MERGE_C R13, R14, R13, RZ ;  /* 0x0000000d0e0d723e */ /* 0x000fe400048070ff */
[----:B------:R-:W-:Y:S01]  /*7ab0*/  F2FP.SATFINITE.E4M3.F32.PACK_AB_MERGE_C R17, R18, R17, RZ ;  /* 0x000000111211723e */ /* 0x000fe200048070ff */
[----:B------:R1:W-:Y:S01]  /*7ac0*/  STS.128 [R100+UR49+0x5200], R28 ;  /* 0x0052001c64007988 */ /* 0x0003e20008000c31 */
[----:B------:R-:W-:Y:S02]  /*7ad0*/  F2FP.SATFINITE.E4M3.F32.PACK_AB_MERGE_C R14, R22, R21, RZ ;  /* 0x00000015160e723e */ /* 0x000fe400048070ff */
[----:B------:R-:W-:Y:S02]  /*7ae0*/  F2FP.SATFINITE.E4M3.F32.PACK_AB_MERGE_C R25, R26, R25, RZ ;  /* 0x000000191a19723e */ /* 0x000fe400048070ff */
[----:B------:R-:W-:Y:S02]  /*7af0*/  F2FP.SATFINITE.E4M3.F32.PACK_AB_MERGE_C R12, R12, R11, R13 ;  /* 0x0000000b0c0c723e */ /* 0x000fe4000480700d */
[----:B------:R-:W-:Y:S02]  /*7b00*/  F2FP.SATFINITE.E4M3.F32.PACK_AB_MERGE_C R13, R16, R15, R17 ;  /* 0x0000000f100d723e */ /* 0x000fe40004807011 */
        /* <DEDUP_REMOVED lines=13> */
[----:B------:R-:W-:Y:S02]  /*7be0*/  UIADD3 UR12, UP0, UPT, UR52, 0x680, URZ ;  /* 0x00000680340c7890 */ /* 0x000fe4000ff1e0ff */
[----:B------:R-:W-:Y:S02]  /*7bf0*/  UIADD3 UR9, UPT, UPT, UR41, 0x20, URZ ;  /* 0x0000002029097890 */ /* 0x000fe4000fffe0ff */
[----:B------:R-:W-:Y:S02]  /*7c00*/  UIADD3 UR8, UPT, UPT, UR49, 0x5200, URZ ;  /* 0x0000520031087890 */ /* 0x000fe4000fffe0ff */
[----:B------:R-:W-:Y:S01]  /*7c10*/  UIADD3.X UR13, UPT, UPT, URZ, UR53, URZ, UP0, !UPT ;  /* 0x00000035ff0d7290 */ /* 0x000fe200087fe4ff */
[----:B------:R-:W-:Y:S01]  /*7c20*/  UMOV UR10, UR42 ;  /* 0x0000002a000a7c82 */ /* 0x000fe20008000000 */
[----:B------:R-:W-:Y:S01]  /*7c30*/  UMOV UR11, UR36 ;  /* 0x00000024000b7c82 */ /* 0x000fe20008000000 */
[----:B------:R-:W-:Y:S02]  /*7c40*/  UIADD3 UR5, UPT, UPT, UR41, 0xa0, URZ ;  /* 0x000000a029057890 */ /* 0x000fe4000fffe0ff */
[----:B------:R-:W-:Y:S01]  /*7c50*/  UIADD3 UR4, UPT, UPT, UR49, 0x5a00, URZ ;  /* 0x00005a0031047890 */ /* 0x000fe2000fffe0ff */
[----:B------:R-:W-:Y:S03]  /*7c60*/  UMOV UR6, UR42 ;  /* 0x0000002a00067c82 */ /* 0x000fe60008000000 */
[----:B------:R2:W-:Y:S01]  /*7c70*/  UTMASTG.3D [UR8], [UR12] ;  /* 0x000000080c0073b5 */ /* 0x0005e20008010000 */
[----:B------:R-:W-:Y:S04]  /*7c80*/  UMOV UR7, UR36 ;  /* 0x0000002400077c82 */ /* 0x000fe80008000000 */
[----:B------:R2:W-:Y:S01]  /*7c90*/  UTMASTG.3D [UR4], [UR12] ;  /* 0x000000040c0073b5 */ /* 0x0005e20008010000 */
[----:B------:R0:W-:Y:S01]  /*7ca0*/  UTMACMDFLUSH ;  /* 0x00000000000079b7 */ /* 0x0001e20000000000 */
[----:B--2---:R-:W-:Y:S04]  /*7cb0*/  DEPBAR.LE SB0, 0x1 ;  /* 0x000080400000791a */ /* 0x004fe80000000000 */
.L_x_126:
[----:B------:R-:W-:Y:S05]  /*7cc0*/  BSYNC.RECONVERGENT B0 ;  /* 0x0000000000007941 */ /* 0x000fea0003800200 */
.L_x_125:
        /* <DEDUP_REMOVED lines=15> */
.L_x_130:
[----:B------:R-:W-:Y:S05]  /*7dc0*/  BSYNC B0 ;  /* 0x0000000000007941 */ /* 0x000fea0003800000 */
.L_x_129:
[----:B------:R-:W-:Y:S01]  /*7dd0*/  ISETP.NE.AND P0, PT, R115, RZ, PT ;  /* 0x000000ff7300720c */ /* 0x000fe20003f05270 */
[----:B------:R-:W-:Y:S11]  /*7de0*/  VIADD R105, R105, 0x1 ;  /* 0x0000000169697836 */ /* 0x000ff60000000000 */
[----:B------:R-:W-:Y:S01]  /*7df0*/  @!UPT UIADD3 URZ, UPT, UPT, URZ, URZ, URZ ;  /* 0x000000fffffff290 */ /* 0x000fe2000fffe0ff */
[----:B------:R3:W4:Y:S04]  /*7e00*/  @P0 LDS.128 R84, [R2+0x200] ;  /* 0x0002000002540984 */ /* 0x0007280000000c00 */
[----:B------:R1:W1:Y:S01]  /*7e10*/  @P0 LDS.128 R80, [R3+UR49+0x200] ;  /* 0x0002003103500984 */ /* 0x0002620008000c00 */
        /* <DEDUP_REMOVED lines=14> */
.L_x_128:
[----:B------:R-:W-:Y:S05]  /*7f00*/  BSYNC B1 ;  /* 0x0000000000017941 */ /* 0x000fea0003800000 */
.L_x_127:
[----:B------:R-:W-:Y:S05]  /*7f10*/  VIADD R0, R48, 0x40 ;  /* 0x0000004030007836 */ /* 0x000fea0000000000 */
[----:B------:R-:W-:Y:S04]  /*7f20*/  SHF.R.U32.HI R0, RZ, 0x15, R0 ;  /* 0x00000015ff007819 */ /* 0x000fe80000011600 */
[----:B------:R-:W-:Y:S11]  /*7f30*/  LOP3.LUT P0, RZ, R0, 0x3, R102, 0x48, !PT ;  /* 0x0000000300ff7812 */ /* 0x000ff60007804866 */
[----:B------:R-:W-:Y:S02]  /*7f40*/  @!UPT UIADD3 URZ, UPT, UPT, URZ, URZ, URZ ;  /* 0x000000fffffff290 */ /* 0x000fe4000fffe0ff */
[----:B------:R-:W-:Y:S05]  /*7f50*/  @!P0 BRA `(.L_x_132) ;  /* 0x0000000000408947 */ /* 0x000fea0003800000 */
[----:B------:R-:W2:Y:S01]  /*7f60*/  LDCU.64 UR8, c[0x4][0x78] ;  /* 0x01000f00ff0877ac */ /* 0x000ea20008000a00 */
[----:B------:R-:W-:Y:S01]  /*7f70*/  MOV R3, 0x0 ;  /* 0x0000000000037802 */ /* 0x000fe20000000f00 */
[----:B-1----:R-:W-:Y:S02]  /*7f80*/  HFMA2 R12, -RZ, RZ, 0, 5.9604644775390625e-08 ;  /* 0x00000001ff0c7431 */ /* 0x002fe400000001ff */
[----:B------:R-:W-:Y:S02]  /*7f90*/  IMAD.MOV.U32 R8, RZ, RZ, 0x192 ;  /* 0x00000192ff087424 */ /* 0x000fe400078e00ff */
[----:B------:R-:W-:Y:S01]  /*7fa0*/  IMAD.MOV.U32 R13, RZ, RZ, RZ ;  /* 0x000000ffff0d7224 */ /* 0x000fe200078e00ff */
[----:B------:R-:W1:Y:S01]  /*7fb0*/  LDCU.64 UR6, c[0x4][0x80] ;  /* 0x01001000ff0677ac */ /* 0x000e620008000a00 */
[----:B------:R-:W3:Y:S01]  /*7fc0*/  LDC.64 R2, c[0x4][R3] ;  /* 0x0100000003027b82 */ /* 0x000ee20000000a00 */
[----:B------:R-:W4:Y:S01]  /*7fd0*/  LDCU.64 UR4, c[0x4][0x18] ;  /* 0x01000300ff0477ac */ /* 0x000f220008000a00 */
[----:B--2---:R-:W-:Y:S01]  /*7fe0*/  MOV R5, UR9 ;  /* 0x0000000900057c02 */ /* 0x004fe20008000f00 */
[----:B------:R-:W-:Y:S01]  /*7ff0*/  IMAD.U32 R4, RZ, RZ, UR8 ;  /* 0x00000008ff047e24 */ /* 0x000fe2000f8e00ff */
[----:B-1----:R-:W-:Y:S01]  /*8000*/  MOV R7, UR7 ;  /* 0x0000000700077c02 */ /* 0x002fe20008000f00 */
[----:B------:R-:W-:Y:S01]  /*8010*/  IMAD.U32 R6, RZ, RZ, UR6 ;  /* 0x00000006ff067e24 */ /* 0x000fe2000f8e00ff */
[----:B----4-:R-:W-:Y:S01]  /*8020*/  MOV R11, UR5 ;  /* 0x00000005000b7c02 */ /* 0x010fe20008000f00 */
[----:B------:R-:W-:Y:S02]  /*8030*/  IMAD.U32 R10, RZ, RZ, UR4 ;  /* 0x00000004ff0a7e24 */ /* 0x000fe4000f8e00ff */
[----:B------:R-:W-:Y:S07]  /*8040*/  LEPC R20, `(.L_x_132) ;  /* 0x000000001014794e */ /* 0x000fee0000000000 */
[----:B---3--:R-:W-:Y:S05]  /*8050*/  CALL.ABS.NOINC R2 ;  /* 0x0000000002007343 */ /* 0x008fea0003c00000 */
.L_x_132:
        /* <DEDUP_REMOVED lines=147> */
[----:B------:R-:W-:Y:S02]  /*8990*/  UIADD3 UR12, UP0, UPT, UR52, 0x680, URZ ;  /* 0x00000680340c7890 */ /* 0x000fe4000ff1e0ff */
[----:B------:R-:W-:Y:S02]  /*89a0*/  UIADD3 UR5, UPT, UPT, UR41, 0x40, URZ ;  /* 0x0000004029057890 */ /* 0x000fe4000fffe0ff */
[----:B------:R-:W-:Y:S01]  /*89b0*/  MOV R108, UR4 ;  /* 0x00000004006c7c02 */ /* 0x000fe20008000f00 */
[----:B------:R-:W-:Y:S01]  /*89c0*/  UIADD3.X UR13, UPT, UPT, URZ, UR53, URZ, UP0, !UPT ;  /* 0x00000035ff0d7290 */ /* 0x000fe200087fe4ff */
[----:B------:R-:W-:Y:S02]  /*89d0*/  UMOV UR6, UR42 ;  /* 0x0000002a00067c82 */ /* 0x000fe40008000000 */
[----:B------:R-:W-:Y:S01]  /*89e0*/  R2UR UR4, R108 ;  /* 0x000000006c0472ca */ /* 0x000fe200000e0000 */
[----:B------:R-:W-:Y:S01]  /*89f0*/  UMOV UR7, UR36 ;  /* 0x0000002400077c82 */ /* 0x000fe20008000000 */
[----:B------:R-:W-:Y:S02]  /*8a00*/  UIADD3 UR9, UPT, UPT, UR41, 0xc0, URZ ;  /* 0x000000c029097890 */ /* 0x000fe4000fffe0ff */
[----:B------:R-:W-:Y:S01]  /*8a10*/  UIADD3 UR8, UPT, UPT, UR49, 0x4a00, URZ ;  /* 0x00004a0031087890 */ /* 0x000fe2000fffe0ff */
[----:B------:R-:W-:Y:S01]  /*8a20*/  UMOV UR10, UR42 ;  /* 0x0000002a000a7c82 */ /* 0x000fe20008000000 */
[----:B------:R-:W-:Y:S07]  /*8a30*/  UMOV UR11, UR36 ;  /* 0x00000024000b7c82 */ /* 0x000fee0008000000 */
[----:B------:R2:W-:Y:S01]  /*8a40*/  UTMASTG.3D [UR4], [UR12] ;  /* 0x000000040c0073b5 */ /* 0x0005e20008010000 */
[----:B------:R2:W-:Y:S01]  /*8a50*/  UTMASTG.3D [UR8], [UR12] ;  /* 0x000000080c0073b5 */ /* 0x0005e20008010000 */
[----:B------:R0:W-:Y:S01]  /*8a60*/  UTMACMDFLUSH ;  /* 0x00000000000079b7 */ /* 0x0001e20000000000 */
[----:B--2---:R-:W-:Y:S04]  /*8a70*/  DEPBAR.LE SB0, 0x1 ;  /* 0x000080400000791a */ /* 0x004fe80000000000 */
.L_x_134:
[----:B------:R-:W-:Y:S05]  /*8a80*/  BSYNC.RECONVERGENT B0 ;  /* 0x0000000000007941 */ /* 0x000fea0003800200 */
.L_x_133:
        /* <DEDUP_REMOVED lines=15> */
.L_x_138:
[----:B------:R-:W-:Y:S05]  /*8b80*/  BSYNC B0 ;  /* 0x0000000000007941 */ /* 0x000fea0003800000 */
.L_x_137:
        /* <DEDUP_REMOVED lines=19> */
.L_x_136:
[----:B------:R-:W-:Y:S05]  /*8cc0*/  BSYNC B1 ;  /* 0x0000000000017941 */ /* 0x000fea0003800000 */
.L_x_135:
        /* <DEDUP_REMOVED lines=21> */
.L_x_140:
[----:B------:R-:W-:Y:S01]  /*8e20*/  ISETP.NE.AND P0, PT, R109, RZ, PT ;  /* 0x000000ff6d00720c */ /* 0x000fe20003f05270 */
[----:B------:R-:W-:Y:S05]  /*8e30*/  WARPSYNC.ALL ;  /* 0x0000000000007948 */ /* 0x000fea0003800000 */
[----:B------:R-:W-:Y:S01]  /*8e40*/  R2UR UR4, R48 ;  /* 0x00000000300472ca */ /* 0x000fe200000e0000 */
[----:B------:R-:W-:Y:S01]  /*8e50*/  BSSY.RECONVERGENT B0, `(.L_x_141) ;  /* 0x000009f000007945 */ /* 0x000fe20003800200 */
[-C--:B------:R-:W-:Y:S02]  /*8e60*/  F2FP.F16.E4M3.UNPACK_B R4, R81.reuse ;  /* 0x00000051ff04723e */ /* 0x080fe400020006ff */
[-C--:B------:R-:W-:Y:S02]  /*8e70*/  F2FP.F16.E4M3.UNPACK_B R2, R80.reuse ;  /* 0x00000050ff02723e */ /* 0x080fe400020006ff */
[----:B------:R-:W-:Y:S01]  /*8e80*/  F2FP.F16.E4M3.UNPACK_B R80, R80.H1 ;  /* 0x00000050ff50723e */ /* 0x000fe200030006ff */
[--C-:B------:R-:W-:Y:S01]  /*8e90*/  HADD2.F32 R50, -RZ, R4.reuse.H0_H0 ;  /* 0x20000004ff327230 */ /* 0x100fe20000004100 */
[----:B------:R-:W-:Y:S01]  /*8ea0*/  F2FP.F16.E4M3.UNPACK_B R81, R81.H1 ;  /* 0x00000051ff51723e */ /* 0x000fe200030006ff */
[----:B------:R-:W-:Y:S01]  /*8eb0*/  HADD2.F32 R51, -RZ, R4.H1_H1 ;  /* 0x30000004ff337230 */ /* 0x000fe20000004100 */
[-C--:B------:R-:W-:Y:S01]  /*8ec0*/  F2FP.F16.E4M3.UNPACK_B R55, R82.reuse ;  /* 0x00000052ff37723e */ /* 0x080fe200020006ff */
[--C-:B------:R-:W-:Y:S01]  /*8ed0*/  HADD2.F32 R0, -RZ, R2.reuse.H0_H0 ;  /* 0x20000002ff007230 */ /* 0x100fe20000004100 */
[----:B------:R-:W-:Y:S01]  /*8ee0*/  F2FP.F16.E4M3.UNPACK_B R82, R82.H1 ;  /* 0x00000052ff52723e */ /* 0x000fe200030006ff */
[----:B-1----:R-:W1:Y:S01]  /*8ef0*/  LDTM.x32 R4, tmem[UR4+0x60] ;  /* 0x00006004000479ee */ /* 0x002e6200082c0000 */
[----:B------:R-:W-:Y:S01]  /*8f00*/  NOP ;  /* 0x0000000000007918 */ /* 0x000fe20000000000 */
[----:B------:R-:W-:Y:S01]  /*8f10*/  IADD3 R111, PT, PT, R111, 0xe0, RZ ;  /* 0x000000e06f6f7810 */ /* 0x000fe20007ffe0ff */
[----:B------:R-:W-:Y:S01]  /*8f20*/  HADD2.F32 R2, -RZ, R2.H1_H1 ;  /* 0x30000002ff027230 */ /* 0x000fe20000004100 */
[----:B------:R-:W-:Y:S01]  /*8f30*/  F2FP.F16.E4M3.UNPACK_B R59, R83 ;  /* 0x00000053ff3b723e */ /* 0x000fe200020006ff */
[--C-:B------:R-:W-:Y:S01]  /*8f40*/  HADD2.F32 R54, -RZ, R55.reuse.H0_H0 ;  /* 0x20000037ff367230 */ /* 0x100fe20000004100 */
[----:B------:R-:W-:Y:S01]  /*8f50*/  LOP3.LUT R111, R111, 0xfefffff8, RZ, 0xc0, !PT ;  /* 0xfefffff86f6f7812 */ /* 0x000fe200078ec0ff */
[----:B------:R-:W-:Y:S01]  /*8f60*/  HADD2.F32 R55, -RZ, R55.H1_H1 ;  /* 0x30000037ff377230 */ /* 0x000fe20000004100 */
[----:B------:R-:W-:Y:S01]  /*8f70*/  F2FP.F16.E4M3.UNPACK_B R63, R84 ;  /* 0x00000054ff3f723e */ /* 0x000fe200020006ff */
[--C-:B------:R-:W-:Y:S01]  /*8f80*/  HADD2.F32 R58, -RZ, R59.reuse.H0_H0 ;  /* 0x2000003bff3a7230 */ /* 0x100fe20000004100 */
[----:B-1----:R1:W-:Y:S01]  /*8f90*/  SYNCS.ARRIVE.TRANS64.RED.A1T0 RZ, [R111+URZ], RZ ;  /* 0x000000ff6fff79a7 */ /* 0x0023e200081004ff */
[----:B------:R-:W-:Y:S01]  /*8fa0*/  HADD2.F32 R59, -RZ, R59.H1_H1 ;  /* 0x3000003bff3b7230 */ /* 0x000fe20000004100 */
[----:B------:R-:W-:Y:S01]  /*8fb0*/  F2FP.F16.E4M3.UNPACK_B R67, R85 ;  /* 0x00000055ff43723e */ /* 0x000fe200020006ff */
[--C-:B------:R-:W-:Y:S01]  /*8fc0*/  HADD2.F32 R62, -RZ, R63.reuse.H0_H0 ;  /* 0x2000003fff3e7230 */ /* 0x100fe20000004100 */
[----:B------:R-:W-:Y:S01]  /*8fd0*/  F2FP.F16.E4M3.UNPACK_B R71, R86 ;  /* 0x00000056ff47723e */ /* 0x000fe200020006ff */
[----:B------:R-:W-:Y:S01]  /*8fe0*/  HADD2.F32 R63, -RZ, R63.H1_H1 ;  /* 0x3000003fff3f7230 */ /* 0x000fe20000004100 */
[----:B------:R-:W-:Y:S01]  /*8ff0*/  F2FP.F16.E4M3.UNPACK_B R75, R87 ;  /* 0x00000057ff4b723e */ /* 0x000fe200020006ff */
[--C-:B------:R-:W-:Y:S01]  /*9000*/  HADD2.F32 R66, -RZ, R67.reuse.H0_H0 ;  /* 0x20000043ff427230 */ /* 0x100fe20000004100 */
[----:B------:R-:W-:Y:S01]  /*9010*/  F2FP.F16.E4M3.UNPACK_B R83, R83.H1 ;  /* 0x00000053ff53723e */ /* 0x000fe200030006ff */
[----:B------:R-:W-:Y:S01]  /*9020*/  HADD2.F32 R67, -RZ, R67.H1_H1 ;  /* 0x30000043ff437230 */ /* 0x000fe20000004100 */
[----:B------:R-:W-:Y:S01]  /*9030*/  F2FP.F16.E4M3.UNPACK_B R84, R84.H1 ;  /* 0x00000054ff54723e */ /* 0x000fe200030006ff */
[--C-:B------:R-:W-:Y:S01]  /*9040*/  HADD2.F32 R70, -RZ, R71.reuse.H0_H0 ;  /* 0x20000047ff467230 */ /* 0x100fe20000004100 */
[----:B------:R-:W-:Y:S01]  /*9050*/  F2FP.F16.E4M3.UNPACK_B R85, R85.H1 ;  /* 0x00000055ff55723e */ /* 0x000fe200030006ff */
[----:B------:R-:W-:Y:S02]  /*9060*/  HADD2.F32 R71, -RZ, R71.H1_H1 ;  /* 0x30000047ff477230 */ /* 0x000fe40000004100 */
[C---:B------:R-:W-:Y:S01]  /*9070*/  FMUL R4, R47.reuse, R4 ;  /* 0x000000042f047220 */ /* 0x040fe20000400000 */
[C---:B------:R-:W-:Y:S01]  /*9080*/  FMUL R5, R47.reuse, R5 ;  /* 0x000000052f057220 */ /* 0x040fe20000400000 */
[--C-:B------:R-:W-:Y:S02]  /*9090*/  HADD2.F32 R3, -RZ, R80.reuse.H0_H0 ;  /* 0x20000050ff037230 */ /* 0x100fe40000004100 */
[----:B------:R-:W-:Y:S01]  /*90a0*/  FMUL R8, R47, R8 ;  /* 0x000000082f087220 */ /* 0x000fe20000400000 */
[C---:B------:R-:W-:Y:S01]  /*90b0*/  FFMA R4, R49.reuse, R0, R4 ;  /* 0x0000000031047223 */ /* 0x040fe20000000004 */
        /* <DEDUP_REMOVED lines=12> */
[--C-:B------:R-:W-:Y:S02]  /*9180*/  HADD2.F32 R74, -RZ, R75.reuse.H0_H0 ;  /* 0x2000004bff4a7230 */ /* 0x100fe40000004100 */
[C---:B------:R-:W-:Y:S01]  /*9190*/  FMUL R28, R47.reuse, R32 ;  /* 0x000000202f1c7220 */ /* 0x040fe20000400000 */
[----:B------:R-:W-:Y:S02]  /*91a0*/  HADD2.F32 R75, -RZ, R75.H1_H1 ;  /* 0x3000004bff4b7230 */ /* 0x000fe40000004100 */
[C---:B------:R-:W-:Y:S01]  /*91b0*/  FMUL R29, R47.reuse, R33 ;  /* 0x000000212f1d7220 */ /* 0x040fe20000400000 */
[----:B------:R-:W-:Y:S02]  /*91c0*/  HADD2.F32 R48, -RZ, R80.H1_H1 ;  /* 0x30000050ff307230 */ /* 0x000fe40000004100 */
[C---:B------:R-:W-:Y:S01]  /*91d0*/  FMUL R6, R47.reuse, R6 ;  /* 0x000000062f067220 */ /* 0x040fe20000400000 */
[C---:B------:R-:W-:Y:S01]  /*91e0*/  FMUL R7, R47.reuse, R7 ;  /* 0x000000072f077220 */ /* 0x040fe20000400000 */
[--C-:B------:R-:W-:Y:S02]  /*91f0*/  HADD2.F32 R52, -RZ, R81.reuse.H0_H0 ;  /* 0x20000051ff347230 */ /* 0x100fe40000004100 */
[----:B------:R-:W-:Y:S01]  /*9200*/  FMUL R10, R47, R10 ;  /* 0x0000000a2f0a7220 */ /* 0x000fe20000400000 */
[C---:B------:R-:W-:Y:S01]  /*9210*/  FFMA R6, R49.reuse, R3, R6 ;  /* 0x0000000331067223 */ /* 0x040fe20000000006 */
[----:B------:R-:W-:Y:S02]  /*9220*/  HADD2.F32 R53, -RZ, R81.H1_H1 ;  /* 0x30000051ff357230 */ /* 0x000fe40000004100 */
[C---:B------:R-:W-:Y:S01]  /*9230*/  FFMA R7, R49.reuse, R48, R7 ;  /* 0x0000003031077223 */ /* 0x040fe20000000007 */
[C---:B------:R-:W-:Y:S01]  /*9240*/  FFMA R8, R49.reuse, R50, R8 ;  /* 0x0000003231087223 */ /* 0x040fe20000000008 */
[C---:B------:R-:W-:Y:S01]  /*9250*/  FFMA R9, R49.reuse, R51, R9 ;  /* 0x0000003331097223 */ /* 0x040fe20000000009 */
[----:B------:R-:W-:Y:S01]  /*9260*/  FFMA R10, R49, R52, R10 ;  /* 0x00000034310a7223 */ /* 0x000fe2000000000a */
[----:B------:R-:W-:Y:S01]  /*9270*/  FMUL R11, R47, R11 ;  /* 0x0000000b2f0b7220 */ /* 0x000fe20000400000 */
[----:B------:R-:W-:Y:S01]  /*9280*/  F2FP.F16.E4M3.UNPACK_B R86, R86.H1 ;  /* 0x00000056ff56723e */ /* 0x000fe200030006ff */
[--C-:B------:R-:W-:Y:S01]  /*9290*/  HADD2.F32 R56, -RZ, R82.reuse.H0_H0 ;  /* 0x20000052ff387230 */ /* 0x100fe20000004100 */
[----:B------:R-:W-:Y:S01]  /*92a0*/  F2FP.SATFINITE.E4M3.F32.PACK_AB_MERGE_C R6, R7, R6, RZ ;  /* 0x000000060706723e */ /* 0x000fe200048070ff */
[C---:B------:R-:W-:Y:S01]  /*92b0*/  FFMA R11, R49.reuse, R53, R11 ;  /* 0x00000035310b7223 */ /* 0x040fe2000000000b */
[C---:B------:R-:W-:Y:S01]  /*92c0*/  FFMA R12, R49.reuse, R54, R12 ;  /* 0x00000036310c7223 */ /* 0x040fe2000000000c */
[----:B------:R-:W-:Y:S01]  /*92d0*/  FFMA R13, R49, R55, R13 ;  /* 0x00000037310d7223 */ /* 0x000fe2000000000d */
[----:B------:R-:W-:Y:S01]  /*92e0*/  F2FP.SATFINITE.E4M3.F32.PACK_AB_MERGE_C R4, R5, R4, R6 ;  /* 0x000000040504723e */ /* 0x000fe20004807006 */
[----:B------:R-:W-:Y:S01]  /*92f0*/  HADD2.F32 R57, -RZ, R82.H1_H1 ;  /* 0x30000052ff397230 */ /* 0x000fe20000004100 */
[----:B------:R-:W-:Y:S01]  /*9300*/  F2FP.SATFINITE.E4M3.F32.PACK_AB_MERGE_C R10, R11, R10, RZ ;  /* 0x0000000a0b0a723e */ /* 0x000fe200048070ff */
[C---:B------:R-:W-:Y:S01]  /*9310*/  FMUL R14, R47.reuse, R14 ;  /* 0x0000000e2f0e7220 */ /* 0x040fe20000400000 */
[----:B------:R-:W-:Y:S01]  /*9320*/  FMUL R15, R47, R15 ;  /* 0x0000000f2f0f7220 */ /* 0x000fe20000400000 */
[--C-:B------:R-:W-:Y:S01]  /*9330*/  HADD2.F32 R60, -RZ, R83.reuse.H0_H0 ;  /* 0x20000053ff3c7230 */ /* 0x100fe20000004100 */
[----:B------:R-:W-:Y:S01]  /*9340*/  F2FP.SATFINITE.E4M3.F32.PACK_AB_MERGE_C R5, R9, R8, R10 ;  /* 0x000000080905723e */ /* 0x000fe2000480700a */
[C---:B------:R-:W-:Y:S01]  /*9350*/  FFMA R14, R49.reuse, R56, R14 ;  /* 0x00000038310e7223 */ /* 0x040fe2000000000e */
[C---:B------:R-:W-:Y:S01]  /*9360*/  FFMA R15, R49.reuse, R57, R15 ;  /* 0x00000039310f7223 */ /* 0x040fe2000000000f */
[C---:B------:R-:W-:Y:S01]  /*9370*/  FFMA R16, R49.reuse, R58, R16 ;  /* 0x0000003a31107223 */ /* 0x040fe20000000010 */
[----:B------:R-:W-:Y:S01]  /*9380*/  FFMA R17, R49, R59, R17 ;  /* 0x0000003b31117223 */ /* 0x000fe20000000011 */
[----:B------:R-:W-:Y:S02]  /*9390*/  HADD2.F32 R61, -RZ, R83.H1_H1 ;  /* 0x30000053ff3d7230 */ /* 0x000fe40000004100 */
[C---:B------:R-:W-:Y:S01]  /*93a0*/  FMUL R18, R47.reuse, R18 ;  /* 0x000000122f127220 */ /* 0x040fe20000400000 */
[C---:B------:R-:W-:Y:S01]  /*93b0*/  FMUL R19, R47.reuse, R19 ;  /* 0x000000132f137220 */ /* 0x040fe20000400000 */
[--C-:B------:R-:W-:Y:S02]  /*93c0*/  HADD2.F32 R64, -RZ, R84.reuse.H0_H0 ;  /* 0x20000054ff407230 */ /* 0x100fe40000004100 */
[----:B------:R-:W-:Y:S01]  /*93d0*/  FMUL R22, R47, R22 ;  /* 0x000000162f167220 */ /* 0x000fe20000400000 */
[C---:B------:R-:W-:Y:S01]  /*93e0*/  FFMA R18, R49.reuse, R60, R18 ;  /* 0x0000003c31127223 */ /* 0x040fe20000000012 */
[----:B------:R-:W-:Y:S02]  /*93f0*/  HADD2.F32 R65, -RZ, R84.H1_H1 ;  /* 0x30000054ff417230 */ /* 0x000fe40000004100 */
[----:B------:R-:W-:Y:S01]  /*9400*/  FFMA R19, R49, R61, R19 ;  /* 0x0000003d31137223 */ /* 0x000fe20000000013 */
[----:B------:R-:W-:Y:S01]  /*9410*/  FMUL R23, R47, R23 ;  /* 0x000000172f177220 */ /* 0x000fe20000400000 */
[C---:B------:R-:W-:Y:S01]  /*9420*/  FFMA R20, R49.reuse, R62, R20 ;  /* 0x0000003e31147223 */ /* 0x040fe20000000014 */
[C---:B------:R-:W-:Y:S01]  /*9430*/  FFMA R21, R49.reuse, R63, R21 ;  /* 0x0000003f31157223 */ /* 0x040fe20000000015 */
[--C-:B------:R-:W-:Y:S02]  /*9440*/  HADD2.F32 R68, -RZ, R85.reuse.H0_H0 ;  /* 0x20000055ff447230 */ /* 0x100fe40000004100 */
[----:B------:R-:W-:Y:S01]  /*9450*/  FFMA R22, R49, R64, R22 ;  /* 0x0000004031167223 */ /* 0x000fe20000000016 */
[----:B------:R-:W-:Y:S02]  /*9460*/  HADD2.F32 R69, -RZ, R85.H1_H1 ;  /* 0x30000055ff457230 */ /* 0x000fe40000004100 */
[----:B------:R-:W-:Y:S01]  /*9470*/  FMUL R3, R47, R26 ;  /* 0x0000001a2f037220 */ /* 0x000fe20000400000 */
[----:B------:R-:W-:Y:S01]  /*9480*/  FFMA R23, R49, R65, R23 ;  /* 0x0000004131177223 */ /* 0x000fe20000000017 */
[----:B------:R-:W-:Y:S01]  /*9490*/  FMUL R27, R47, R27 ;  /* 0x0000001b2f1b7220 */ /* 0x000fe20000400000 */
[C---:B------:R-:W-:Y:S01]  /*94a0*/  FFMA R0, R49.reuse, R66, R0 ;  /* 0x0000004231007223 */ /* 0x040fe20000000000 */
[----:B------:R-:W-:Y:S01]  /*94b0*/  F2FP.F16.E4M3.UNPACK_B R87, R87.H1 ;  /* 0x00000057ff57723e */ /* 0x000fe200030006ff */
        /* <DEDUP_REMOVED lines=15> */
[----:B------:R-:W-:Y:S01]  /*95b0*/  F2FP.SATFINITE.E4M3.F32.PACK_AB_MERGE_C R14, R15, R14, RZ ;  /* 0x0000000e0f0e723e */ /* 0x000fe200048070ff */
[----:B------:R-:W-:Y:S01]  /*95c0*/  FFMA R28, R49, R74, R28 ;  /* 0x0000004a311c7223 */ /* 0x000fe2000000001c */
[----:B------:R-:W-:Y:S01]  /*95d0*/  F2FP.SATFINITE.E4M3.F32.PACK_AB_MERGE_C R7, R19, R18, RZ ;  /* 0x000000121307723e */ /* 0x000fe200048070ff */
[C---:B------:R-:W-:Y:S01]  /*95e0*/  FFMA R29, R49.reuse, R75, R29 ;  /* 0x0000004b311d7223 */ /* 0x040fe2000000001d */
[----:B------:R-:W-:Y:S01]  /*95f0*/  FFMA R30, R49, R76, R30 ;  /* 0x0000004c311e7223 */ /* 0x000fe2000000001e */
[----:B------:R-:W-:Y:S01]  /*9600*/  F2FP.SATFINITE.E4M3.F32.PACK_AB_MERGE_C R22, R23, R22, RZ ;  /* 0x000000161716723e */ /* 0x000fe200048070ff */
[----:B------:R-:W-:Y:S01]  /*9610*/  FFMA R35, R49, R77, R35 ;  /* 0x0000004d31237223 */ /* 0x000fe20000000023 */
[----:B------:R-:W-:Y:S02]  /*9620*/  F2FP.SATFINITE.E4M3.F32.PACK_AB_MERGE_C R6, R13, R12, R14 ;  /* 0x0000000c0d06723e */ /* 0x000fe4000480700e */
[----:B------:R-:W-:Y:S02]  /*9630*/  F2FP.SATFINITE.E4M3.F32.PACK_AB_MERGE_C R7, R17, R16, R7 ;  /* 0x000000101107723e */ /* 0x000fe40004807007 */
[----:B------:R-:W-:Y:S02]  /*9640*/  F2FP.SATFINITE.E4M3.F32.PACK_AB_MERGE_C R20, R21, R20, R22 ;  /* 0x000000141514723e */ /* 0x000fe40004807016 */
[----:B------:R-:W-:Y:S01]  /*9650*/  F2FP.SATFINITE.E4M3.F32.PACK_AB_MERGE_C R3, R27, R3, RZ ;  /* 0x000000031b03723e */ /* 0x000fe200048070ff */
[----:B------:R1:W-:Y:S01]  /*9660*/  STS.128 [R100+UR49+0x5200], R4 ;  /* 0x0052000464007988 */ /* 0x0003e20008000c31 */
[----:B------:R-:W-:Y:S02]  /*9670*/  F2FP.SATFINITE.E4M3.F32.PACK_AB_MERGE_C R22, R31, R26, RZ ;  /* 0x0000001a1f16723e */ /* 0x000fe400048070ff */
[----:B------:R-:W-:Y:S02]  /*9680*/  F2FP.SATFINITE.E4M3.F32.PACK_AB_MERGE_C R23, R35, R30, RZ ;  /* 0x0000001e2317723e */ /* 0x000fe400048070ff */
[----:B------:R-:W-:Y:S02]  /*9690*/  F2FP.SATFINITE.E4M3.F32.PACK_AB_MERGE_C R21, R2, R0, R3 ;  /* 0x000000000215723e */ /* 0x000fe40004807003 */
[----:B------:R-:W-:Y:S02]  /*96a0*/  F2FP.SATFINITE.E4M3.F32.PACK_AB_MERGE_C R22, R25, R24, R22 ;  /* 0x000000181916723e */ /* 0x000fe40004807016 */
[----:B------:R-:W-:Y:S02]  /*96b0*/  F2FP.SATFINITE.E4M3.F32.PACK_AB_MERGE_C R23, R29, R28, R23 ;  /* 0x0000001c1d17723e */ /* 0x000fe40004807017 */
[----:B------:R-:W-:Y:S03]  /*96c0*/  IADD3 R45, PT, PT, R45, 0x1, RZ ;  /* 0x000000012d2d7810 */ /* 0x000fe60007ffe0ff */
        /* <DEDUP_REMOVED lines=23> */
.L_x_142:
[----:B------:R-:W-:Y:S05]  /*9840*/  BSYNC.RECONVERGENT B0 ;  /* 0x0000000000007941 */ /* 0x000fea0003800200 */
.L_x_141:
[----:B------:R-:W-:Y:S01]  /*9850*/  BAR.SYNC.DEFER_BLOCKING 0x1, 0x80 ;  /* 0x0042000000007b1d */ /* 0x000fe20000010000 */
[----:B------:R-:W-:Y:S01]  /*9860*/  ISETP.NE.AND P2, PT, R110, RZ, PT ;  /* 0x000000ff6e00720c */ /* 0x000fe20003f45270 */
[----:B------:R-:W-:Y:S01]  /*9870*/  IMAD.IADD R15, R43, 0x1, R94 ;  /* 0x000000012b0f7824 */ /* 0x000fe200078e025e */
[----:B------:R-:W-:Y:S01]  /*9880*/  ISETP.NE.AND P0, PT, R112, 0x2, PT ;  /* 0x000000027000780c */ /* 0x000fe20003f05270 */
[----:B------:R-:W-:Y:S01]  /*9890*/  IMAD.IADD R14, R44, 0x1, R95 ;  /* 0x000000012c0e7824 */ /* 0x000fe200078e025f */
[----:B------:R-:W-:Y:S02]  /*98a0*/  ISETP.NE.AND P1, PT, R45, 0x4, PT ;  /* 0x000000042d00780c */ /* 0x000fe40003f25270 */
[----:B------:R-:W-:Y:S02]  /*98b0*/  SEL R2, RZ, 0x1, P0 ;  /* 0x00000001ff027807 */ /* 0x000fe40000000000 */
[----:B------:R-:W-:Y:S02]  /*98c0*/  SEL R0, RZ, 0x1, P1 ;  /* 0x00000001ff007807 */ /* 0x000fe40000800000 */
[----:B------:R-:W-:Y:S02]  /*98d0*/  LOP3.LUT R106, R106, R2, RZ, 0x3c, !PT ;  /* 0x000000026a6a7212 */ /* 0x000fe400078e3cff */
[----:B------:R-:W-:Y:S02]  /*98e0*/  LOP3.LUT R107, R107, R0, RZ, 0x3c, !PT ;  /* 0x000000006b6b7212 */ /* 0x000fe400078e3cff */
[----:B------:R-:W-:Y:S02]  /*98f0*/  @P2 R2UR UR36, R103 ;  /* 0x00000000672422ca */ /* 0x000fe400000e0000 */
[----:B------:R-:W-:Y:S02]  /*9900*/  SEL R112, R112, RZ, P0 ;  /* 0x000000ff70707207 */ /* 0x000fe40000000000 */
[----:B------:R-:W-:Y:S01]  /*9910*/  SEL R45, R45, RZ, P1 ;  /* 0x000000ff2d2d7207 */ /* 0x000fe20000800000 */
[----:B------:R-:W-:Y:S10]  /*9920*/  @P2 BRA `(.L_x_143) ;  /* 0xffffffb800fc2947 */ /* 0x000ff4000383ffff */
[----:B------:R-:W-:Y:S05]  /*9930*/  EXIT ;  /* 0x000000000000794d */ /* 0x000fea0003800000 */
.L_x_24:
[----:B--2---:R2:W4:Y:S02]  /*9940*/  SYNCS.PHASECHK.TRANS64.TRYWAIT P0, [R2+URZ+0x110], R3 ;  /* 0x00011003020075a7 */ /* 0x00452400080011ff */
[----:B----4-:R-:W-:Y:S05]  /*9950*/  @!P0 NANOSLEEP.SYNCS 0x989680 ;  /* 0x009896800000895d */ /* 0x010fea0003900000 */
[----:B------:R-:W4:Y:S02]  /*9960*/  @!P0 SYNCS.PHASECHK.TRANS64 P0, [R2+URZ+0x110], R3 ;  /* 0x00011003020085a7 */ /* 0x000f2400080010ff */
[----:B----4-:R-:W-:Y:S05]  /*9970*/  @!P0 BRA `(.L_x_24) ;  /* 0xfffffffc00f08947 */ /* 0x010fea000383ffff */
[----:B------:R-:W-:Y:S05]  /*9980*/  BRA `(.L_x_144) ;  /* 0xffffff7c00a87947 */ /* 0x000fea000383ffff */
.L_x_27:
[----:B------:R-:W-:-:S07]  /*9990*/  MOV R2, UR33 ;  /* 0x0000002100027c02 */ /* 0x000fce0008000f00 */
.L_x_145:
[----:B-1----:R1:W2:Y:S02]  /*99a0*/  SYNCS.PHASECHK.TRANS64.TRYWAIT P0, [R2+URZ+0x28], R4 ;  /* 0x00002804020075a7 */ /* 0x0022a400080011ff */
[----:B--2---:R-:W-:Y:S05]  /*99b0*/  @!P0 NANOSLEEP.SYNCS 0x989680 ;  /* 0x009896800000895d */ /* 0x004fea0003900000 */
[----:B------:R-:W2:Y:S02]  /*99c0*/  @!P0 SYNCS.PHASECHK.TRANS64 P0, [R2+URZ+0x28], R4 ;  /* 0x00002804020085a7 */ /* 0x000ea400080010ff */
[----:B--2---:R-:W-:Y:S05]  /*99d0*/  @!P0 BRA `(.L_x_145) ;  /* 0xfffffffc00f08947 */ /* 0x004fea000383ffff */
[----:B------:R-:W-:Y:S05]  /*99e0*/  BRA `(.L_x_26) ;  /* 0xffffff8000107947 */ /* 0x000fea000383ffff */
.L_x_34:
[----:B-1----:R-:W-:-:S07]  /*99f0*/  MOV R2, UR17 ;  /* 0x0000001100027c02 */ /* 0x002fce0008000f00 */
.L_x_146:
[----:B-1----:R1:W2:Y:S02]  /*9a00*/  SYNCS.PHASECHK.TRANS64.TRYWAIT P0, [R2+URZ+0x28], R4 ;  /* 0x00002804020075a7 */ /* 0x0022a400080011ff */
[----:B--2---:R-:W-:Y:S05]  /*9a10*/  @!P0 NANOSLEEP.SYNCS 0x989680 ;  /* 0x009896800000895d */ /* 0x004fea0003900000 */
[----:B------:R-:W2:Y:S02]  /*9a20*/  @!P0 SYNCS.PHASECHK.TRANS64 P0, [R2+URZ+0x28], R4 ;  /* 0x00002804020085a7 */ /* 0x000ea400080010ff */
[----:B--2---:R-:W-:Y:S05]  /*9a30*/  @!P0 BRA `(.L_x_146) ;  /* 0xfffffffc00f08947 */ /* 0x004fea000383ffff */
[----:B------:R-:W-:Y:S05]  /*9a40*/  BRA `(.L_x_33) ;  /* 0xffffff8000cc7947 */ /* 0x000fea000383ffff */
.L_x_39:
[----:B-1----:R1:W2:Y:S02]  /*9a50*/  SYNCS.PHASECHK.TRANS64.TRYWAIT P0, [R2+URZ+0xa0], R3 ;  /* 0x0000a003020075a7 */ /* 0x0022a400080011ff */
[----:B--2---:R-:W-:Y:S05]  /*9a60*/  @!P0 NANOSLEEP.SYNCS 0x989680 ;  /* 0x009896800000895d */ /* 0x004fea0003900000 */
[----:B------:R-:W2:Y:S02]  /*9a70*/  @!P0 SYNCS.PHASECHK.TRANS64 P0, [R2+URZ+0xa0], R3 ;  /* 0x0000a003020085a7 */ /* 0x000ea400080010ff */
[----:B--2---:R-:W-:Y:S05]  /*9a80*/  @!P0 BRA `(.L_x_39) ;  /* 0xfffffffc00f08947 */ /* 0x004fea000383ffff */
[----:B------:R-:W-:Y:S05]  /*9a90*/  BRA `(.L_x_147) ;  /* 0xffffff8400707947 */ /* 0x000fea000383ffff */
.L_x_43:
[----:B---3--:R-:W-:-:S07]  /*9aa0*/  MOV R0, UR4 ;  /* 0x0000000400007c02 */ /* 0x008fce0008000f00 */
.L_x_148:
[----:B-1----:R1:W2:Y:S02]  /*9ab0*/  SYNCS.PHASECHK.TRANS64.TRYWAIT P0, [R0+URZ], R2 ;  /* 0x00000002000075a7 */ /* 0x0022a400080011ff */
[----:B--2---:R-:W-:Y:S05]  /*9ac0*/  @!P0 NANOSLEEP.SYNCS 0x989680 ;  /* 0x009896800000895d */ /* 0x004fea0003900000 */
[----:B------:R-:W2:Y:S02]  /*9ad0*/  @!P0 SYNCS.PHASECHK.TRANS64 P0, [R0+URZ], R2 ;  /* 0x00000002000085a7 */ /* 0x000ea400080010ff */
[----:B--2---:R-:W-:Y:S05]  /*9ae0*/  @!P0 BRA `(.L_x_148) ;  /* 0xfffffffc00f08947 */ /* 0x004fea000383ffff */
[----:B------:R-:W-:Y:S05]  /*9af0*/  BRA `(.L_x_149) ;  /* 0xffffff8800e07947 */ /* 0x000fea000383ffff */
.L_x_44:
[----:B---3--:R-:W-:-:S07]  /*9b00*/  MOV R0, UR4 ;  /* 0x0000000400007c02 */ /* 0x008fce0008000f00 */
.L_x_150:
[----:B-1----:R1:W2:Y:S02]  /*9b10*/  SYNCS.PHASECHK.TRANS64.TRYWAIT P0, [R0+URZ], R3 ;  /* 0x00000003000075a7 */ /* 0x0022a400080011ff */
[----:B--2---:R-:W-:Y:S05]  /*9b20*/  @!P0 NANOSLEEP.SYNCS 0x989680 ;  /* 0x009896800000895d */ /* 0x004fea0003900000 */
[----:B------:R-:W2:Y:S02]  /*9b30*/  @!P0 SYNCS.PHASECHK.TRANS64 P0, [R0+URZ], R3 ;  /* 0x00000003000085a7 */ /* 0x000ea400080010ff */
[----:B--2---:R-:W-:Y:S05]  /*9b40*/  @!P0 BRA `(.L_x_150) ;  /* 0xfffffffc00f08947 */ /* 0x004fea000383ffff */
[----:B------:R-:W-:Y:S05]  /*9b50*/  BRA `(.L_x_151) ;  /* 0xffffff8800ec7947 */ /* 0x000fea000383ffff */
.L_x_45:
[----:B---3--:R-:W-:-:S07]  /*9b60*/  MOV R0, UR4 ;  /* 0x0000000400007c02 */ /* 0x008fce0008000f00 */
.L_x_152:
[----:B-1----:R1:W2:Y:S02]  /*9b70*/  SYNCS.PHASECHK.TRANS64.TRYWAIT P0, [R0+URZ], R3 ;  /* 0x00000003000075a7 */ /* 0x0022a400080011ff */
[----:B--2---:R-:W-:Y:S05]  /*9b80*/  @!P0 NANOSLEEP.SYNCS 0x989680 ;  /* 0x009896800000895d */ /* 0x004fea0003900000 */
[----:B------:R-:W2:Y:S02]  /*9b90*/  @!P0 SYNCS.PHASECHK.TRANS64 P0, [R0+URZ], R3 ;  /* 0x00000003000085a7 */ /* 0x000ea400080010ff */
[----:B--2---:R-:W-:Y:S05]  /*9ba0*/  @!P0 BRA `(.L_x_152) ;  /* 0xfffffffc00f08947 */ /* 0x004fea000383ffff */
[----:B------:R-:W-:Y:S05]  /*9bb0*/  BRA `(.L_x_153) ;  /* 0xffffff8800f87947 */ /* 0x000fea000383ffff */
.L_x_46:
[----:B---3--:R-:W-:-:S07]  /*9bc0*/  MOV R0, UR4 ;  /* 0x0000000400007c02 */ /* 0x008fce0008000f00 */
.L_x_154:
[----:B-1----:R1:W2:Y:S02]  /*9bd0*/  SYNCS.PHASECHK.TRANS64.TRYWAIT P0, [R0+URZ], R3 ;  /* 0x00000003000075a7 */ /* 0x0022a400080011ff */
[----:B--2---:R-:W-:Y:S05]  /*9be0*/  @!P0 NANOSLEEP.SYNCS 0x989680 ;  /* 0x009896800000895d */ /* 0x004fea0003900000 */
[----:B------:R-:W2:Y:S02]  /*9bf0*/  @!P0 SYNCS.PHASECHK.TRANS64 P0, [R0+URZ], R3 ;  /* 0x00000003000085a7 */ /* 0x000ea400080010ff */
[----:B--2---:R-:W-:Y:S05]  /*9c00*/  @!P0 BRA `(.L_x_154) ;  /* 0xfffffffc00f08947 */ /* 0x004fea000383ffff */
[----:B------:R-:W-:Y:S05]  /*9c10*/  BRA `(.L_x_155) ;  /* 0xffffff8c00047947 */ /* 0x000fea000383ffff */
.L_x_49:
[----:B-1----:R1:W2:Y:S02]  /*9c20*/  SYNCS.PHASECHK.TRANS64.TRYWAIT P0, [R0+URZ+0x100], R4 ;  /* 0x00010004000075a7 */ /* 0x0022a400080011ff */
[----:B--2---:R-:W-:Y:S05]  /*9c30*/  @!P0 NANOSLEEP.SYNCS 0x989680 ;  /* 0x009896800000895d */ /* 0x004fea0003900000 */
[----:B------:R-:W2:Y:S02]  /*9c40*/  @!P0 SYNCS.PHASECHK.TRANS64 P0, [R0+URZ+0x100], R4 ;  /* 0x00010004000085a7 */ /* 0x000ea400080010ff */
[----:B--2---:R-:W-:Y:S05]  /*9c50*/  @!P0 BRA `(.L_x_49) ;  /* 0xfffffffc00f08947 */ /* 0x004fea000383ffff */
[----:B------:R-:W-:Y:S05]  /*9c60*/  BRA `(.L_x_156) ;  /* 0xffffff8c00647947 */ /* 0x000fea000383ffff */
.L_x_50:
[----:B------:R-:W-:-:S07]  /*9c70*/  MOV R0, UR5 ;  /* 0x0000000500007c02 */ /* 0x000fce0008000f00 */
.L_x_157:
[----:B-1----:R1:W2:Y:S02]  /*9c80*/  SYNCS.PHASECHK.TRANS64.TRYWAIT P0, [R0+URZ+0xb0], R5 ;  /* 0x0000b005000075a7 */ /* 0x0022a400080011ff */
[----:B--2---:R-:W-:Y:S05]  /*9c90*/  @!P0 NANOSLEEP.SYNCS 0x989680 ;  /* 0x009896800000895d */ /* 0x004fea0003900000 */
[----:B------:R-:W2:Y:S02]  /*9ca0*/  @!P0 SYNCS.PHASECHK.TRANS64 P0, [R0+URZ+0xb0], R5 ;  /* 0x0000b005000085a7 */ /* 0x000ea400080010ff */
[----:B--2---:R-:W-:Y:S05]  /*9cb0*/  @!P0 BRA `(.L_x_157) ;  /* 0xfffffffc00f08947 */ /* 0x004fea000383ffff */
[----:B------:R-:W-:Y:S05]  /*9cc0*/  BRA `(.L_x_158) ;  /* 0xffffff8c00747947 */ /* 0x000fea000383ffff */
.L_x_51:
[----:B-1----:R1:W2:Y:S02]  /*9cd0*/  SYNCS.PHASECHK.TRANS64.TRYWAIT P1, [R0+URZ+0xa0], R4 ;  /* 0x0000a004000075a7 */ /* 0x0022a400080211ff */
[----:B--2---:R-:W-:Y:S05]  /*9ce0*/  @!P1 NANOSLEEP.SYNCS 0x989680 ;  /* 0x009896800000995d */ /* 0x004fea0003900000 */
[----:B------:R-:W2:Y:S02]  /*9cf0*/  @!P1 SYNCS.PHASECHK.TRANS64 P1, [R0+URZ+0xa0], R4 ;  /* 0x0000a004000095a7 */ /* 0x000ea400080210ff */
[----:B--2---:R-:W-:Y:S05]  /*9d00*/  @!P1 BRA `(.L_x_51) ;  /* 0xfffffffc00f09947 */ /* 0x004fea000383ffff */
[----:B------:R-:W-:Y:S05]  /*9d10*/  BRA `(.L_x_159) ;  /* 0xffffff8c00a47947 */ /* 0x000fea000383ffff */
.L_x_54:
[----:B------:R-:W-:-:S07]  /*9d20*/  MOV R0, UR5 ;  /* 0x0000000500007c02 */ /* 0x000fce0008000f00 */
.L_x_160:
[----:B-1----:R1:W2:Y:S02]  /*9d30*/  SYNCS.PHASECHK.TRANS64.TRYWAIT P0, [R0+URZ+0xb0], R2 ;  /* 0x0000b002000075a7 */ /* 0x0022a400080011ff */
[----:B--2---:R-:W-:Y:S05]  /*9d40*/  @!P0 NANOSLEEP.SYNCS 0x989680 ;  /* 0x009896800000895d */ /* 0x004fea0003900000 */
[----:B------:R-:W2:Y:S02]  /*9d50*/  @!P0 SYNCS.PHASECHK.TRANS64 P0, [R0+URZ+0xb0], R2 ;  /* 0x0000b002000085a7 */ /* 0x000ea400080010ff */
[----:B--2---:R-:W-:Y:S05]  /*9d60*/  @!P0 BRA `(.L_x_160) ;  /* 0xfffffffc00f08947 */ /* 0x004fea000383ffff */
[----:B------:R-:W-:Y:S05]  /*9d70*/  BRA `(.L_x_53) ;  /* 0xffffff8c00f87947 */ /* 0x000fea000383ffff */
.L_x_63:
[----:B-1----:R-:W-:-:S04]  /*9d80*/  MOV R4, UR6 ;  /* 0x0000000600047c02 */ /* 0x002fc80008000f00 */
[----:B------:R1:W2:Y:S03]  /*9d90*/  SYNCS.PHASECHK.TRANS64.TRYWAIT P0, [R4+URZ+0x8], R5 ;  /* 0x00000805040075a7 */ /* 0x0002a600080011ff */
[----:B--2---:R-:W-:Y:S05]  /*9da0*/  @!P0 NANOSLEEP.SYNCS 0x989680 ;  /* 0x009896800000895d */ /* 0x004fea0003900000 */
[----:B------:R-:W2:Y:S02]  /*9db0*/  @!P0 SYNCS.PHASECHK.TRANS64 P0, [R4+URZ+0x8], R5 ;  /* 0x00000805040085a7 */ /* 0x000ea400080010ff */
[----:B--2---:R-:W-:Y:S05]  /*9dc0*/  @!P0 BRA `(.L_x_63) ;  /* 0xfffffffc00ec8947 */ /* 0x004fea000383ffff */
[----:B------:R-:W-:Y:S05]  /*9dd0*/  BRA `(.L_x_62) ;  /* 0xffffff9000ac7947 */ /* 0x000fea000383ffff */
.L_x_65:
[----:B------:R-:W-:Y:S01]  /*9de0*/  BSSY B0, `(.L_x_161) ;  /* 0x0000006000007945 */ /* 0x000fe20003800000 */
[----:B------:R-:W-:-:S07]  /*9df0*/  MOV R15, 0xffffffff ;  /* 0xffffffff000f7802 */ /* 0x000fce0000000f00 */
[----:B-1---5:R-:W-:Y:S05]  /*9e00*/  WARPSYNC.COLLECTIVE R15, `(.L_x_162) ;  /* 0x000000000f0c7348 */ /* 0x022fea0003c00000 */
[----:B------:R-:W-:Y:S02]  /*9e10*/  ELECT P6, UR79, PT ;  /* 0x00000000004f782f */ /* 0x000fe400038c0000 */
[----:B------:R-:W-:Y:S01]  /*9e20*/  MOV R14, UR79 ;  /* 0x0000004f000e7c02 */ /* 0x000fe20008000f00 */
[----:B-1---5:R-:W-:Y:S10]  /*9e30*/  ENDCOLLECTIVE ;  /* 0x000000000000791b */ /* 0x022ff40003800000 */
.L_x_162:
[----:B------:R-:W-:Y:S05]  /*9e40*/  BSYNC B0 ;  /* 0x0000000000007941 */ /* 0x000fea0003800000 */
.L_x_161:
[----:B------:R-:W-:Y:S05]  /*9e50*/  BRA `(.L_x_163) ;  /* 0xffffff9000dc7947 */ /* 0x000fea000383ffff */
.L_x_67:
[----:B-1----:R-:W-:-:S04]  /*9e60*/  MOV R2, UR6 ;  /* 0x0000000600027c02 */ /* 0x002fc80008000f00 */
[----:B------:R1:W2:Y:S03]  /*9e70*/  SYNCS.PHASECHK.TRANS64.TRYWAIT P0, [R2+URZ+0x8], R3 ;  /* 0x00000803020075a7 */ /* 0x0002a600080011ff */
[----:B--2---:R-:W-:Y:S05]  /*9e80*/  @!P0 NANOSLEEP.SYNCS 0x989680 ;  /* 0x009896800000895d */ /* 0x004fea0003900000 */
[----:B------:R-:W2:Y:S02]  /*9e90*/  @!P0 SYNCS.PHASECHK.TRANS64 P0, [R2+URZ+0x8], R3 ;  /* 0x00000803020085a7 */ /* 0x000ea400080010ff */
[----:B--2---:R-:W-:Y:S05]  /*9ea0*/  @!P0 BRA `(.L_x_67) ;  /* 0xfffffffc00ec8947 */ /* 0x004fea000383ffff */
[----:B------:R-:W-:Y:S05]  /*9eb0*/  BRA `(.L_x_66) ;  /* 0xffffff9000e07947 */ /* 0x000fea000383ffff */
.L_x_68:
[----:B-1----:R1:W2:Y:S02]  /*9ec0*/  SYNCS.PHASECHK.TRANS64.TRYWAIT P0, [R0+URZ+0xa0], R4 ;  /* 0x0000a004000075a7 */ /* 0x0022a400080011ff */
[----:B--2---:R-:W-:Y:S05]  /*9ed0*/  @!P0 NANOSLEEP.SYNCS 0x989680 ;  /* 0x009896800000895d */ /* 0x004fea0003900000 */
[----:B------:R-:W2:Y:S02]  /*9ee0*/  @!P0 SYNCS.PHASECHK.TRANS64 P0, [R0+URZ+0xa0], R4 ;  /* 0x0000a004000085a7 */ /* 0x000ea400080010ff */
[----:B--2---:R-:W-:Y:S05]  /*9ef0*/  @!P0 BRA `(.L_x_68) ;  /* 0xfffffffc00f08947 */ /* 0x004fea000383ffff */
[----:B------:R-:W-:Y:S05]  /*9f00*/  BRA `(.L_x_164) ;  /* 0xffffff9400b47947 */ /* 0x000fea000383ffff */
.L_x_70:
[----:B------:R-:W-:-:S07]  /*9f10*/  MOV R0, UR11 ;  /* 0x0000000b00007c02 */ /* 0x000fce0008000f00 */
.L_x_165:
[----:B-1----:R1:W2:Y:S02]  /*9f20*/  SYNCS.PHASECHK.TRANS64.TRYWAIT P0, [R0+URZ+0xe0], R4 ;  /* 0x0000e004000075a7 */ /* 0x0022a400080011ff */
[----:B--2---:R-:W-:Y:S05]  /*9f30*/  @!P0 NANOSLEEP.SYNCS 0x989680 ;  /* 0x009896800000895d */ /* 0x004fea0003900000 */
[----:B------:R-:W2:Y:S02]  /*9f40*/  @!P0 SYNCS.PHASECHK.TRANS64 P0, [R0+URZ+0xe0], R4 ;  /* 0x0000e004000085a7 */ /* 0x000ea400080010ff */
[----:B--2---:R-:W-:Y:S05]  /*9f50*/  @!P0 BRA `(.L_x_165) ;  /* 0xfffffffc00f08947 */ /* 0x004fea000383ffff */
[----:B------:R-:W-:Y:S05]  /*9f60*/  BRA `(.L_x_166) ;  /* 0xffffff9400fc7947 */ /* 0x000fea000383ffff */
.L_x_73:
[----:B------:R-:W-:Y:S07]  /*9f70*/  MOV R0, UR9 ;  /* 0x0000000900007c02 */ /* 0x000fee0008000f00 */
.L_x_167:
[----:B-1----:R1:W2:Y:S02]  /*9f80*/  SYNCS.PHASECHK.TRANS64.TRYWAIT P0, [R0+URZ], R4 ;  /* 0x00000004000075a7 */ /* 0x0022a400080011ff */
[----:B--2---:R-:W-:Y:S05]  /*9f90*/  @!P0 NANOSLEEP.SYNCS 0x989680 ;  /* 0x009896800000895d */ /* 0x004fea0003900000 */
[----:B------:R-:W2:Y:S02]  /*9fa0*/  @!P0 SYNCS.PHASECHK.TRANS64 P0, [R0+URZ], R4 ;  /* 0x00000004000085a7 */ /* 0x000ea400080010ff */
[----:B--2---:R-:W-:Y:S05]  /*9fb0*/  @!P0 BRA `(.L_x_167) ;  /* 0xfffffffc00f08947 */ /* 0x004fea000383ffff */
[----:B------:R-:W-:Y:S05]  /*9fc0*/  BRA `(.L_x_72) ;  /* 0xffffff9800147947 */ /* 0x000fea000383ffff */
.L_x_77:
[----:B-1----:R-:W-:-:S07]  /*9fd0*/  MOV R0, UR7 ;  /* 0x0000000700007c02 */ /* 0x002fce0008000f00 */
.L_x_168:
[----:B-1----:R1:W2:Y:S02]  /*9fe0*/  SYNCS.PHASECHK.TRANS64.TRYWAIT P0, [R0+URZ], R2 ;  /* 0x00000002000075a7 */ /* 0x0022a400080011ff */
[----:B--2---:R-:W-:Y:S05]  /*9ff0*/  @!P0 NANOSLEEP.SYNCS 0x989680 ;  /* 0x009896800000895d */ /* 0x004fea0003900000 */
[----:B------:R-:W2:Y:S02]  /*a000*/  @!P0 SYNCS.PHASECHK.TRANS64 P0, [R0+URZ], R2 ;  /* 0x00000002000085a7 */ /* 0x000ea400080010ff */
[----:B--2---:R-:W-:Y:S05]  /*a010*/  @!P0 BRA `(.L_x_168) ;  /* 0xfffffffc00f08947 */ /* 0x004fea000383ffff */
[----:B------:R-:W-:Y:S05]  /*a020*/  BRA `(.L_x_169) ;  /* 0xffffff9800cc7947 */ /* 0x000fea000383ffff */
.L_x_78:
[----:B------:R-:W-:-:S07]  /*a030*/  MOV R0, UR7 ;  /* 0x0000000700007c02 */ /* 0x000fce0008000f00 */
.L_x_170:
[----:B-1----:R1:W2:Y:S02]  /*a040*/  SYNCS.PHASECHK.TRANS64.TRYWAIT P0, [R0+URZ], R3 ;  /* 0x00000003000075a7 */ /* 0x0022a400080011ff */
[----:B--2---:R-:W-:Y:S05]  /*a050*/  @!P0 NANOSLEEP.SYNCS 0x989680 ;  /* 0x009896800000895d */ /* 0x004fea0003900000 */
[----:B------:R-:W2:Y:S02]  /*a060*/  @!P0 SYNCS.PHASECHK.TRANS64 P0, [R0+URZ], R3 ;  /* 0x00000003000085a7 */ /* 0x000ea400080010ff */
[----:B--2---:R-:W-:Y:S05]  /*a070*/  @!P0 BRA `(.L_x_170) ;  /* 0xfffffffc00f08947 */ /* 0x004fea000383ffff */
[----:B------:R-:W-:Y:S05]  /*a080*/  BRA `(.L_x_171) ;  /* 0xffffff9800d87947 */ /* 0x000fea000383ffff */
.L_x_79:
[----:B------:R-:W-:-:S07]  /*a090*/  MOV R0, UR7 ;  /* 0x0000000700007c02 */ /* 0x000fce0008000f00 */
.L_x_172:
[----:B-1----:R1:W2:Y:S02]  /*a0a0*/  SYNCS.PHASECHK.TRANS64.TRYWAIT P0, [R0+URZ], R3 ;  /* 0x00000003000075a7 */ /* 0x0022a400080011ff */
[----:B--2---:R-:W-:Y:S05]  /*a0b0*/  @!P0 NANOSLEEP.SYNCS 0x989680 ;  /* 0x009896800000895d */ /* 0x004fea0003900000 */
[----:B------:R-:W2:Y:S02]  /*a0c0*/  @!P0 SYNCS.PHASECHK.TRANS64 P0, [R0+URZ], R3 ;  /* 0x00000003000085a7 */ /* 0x000ea400080010ff */
[----:B--2---:R-:W-:Y:S05]  /*a0d0*/  @!P0 BRA `(.L_x_172) ;  /* 0xfffffffc00f08947 */ /* 0x004fea000383ffff */
[----:B------:R-:W-:Y:S05]  /*a0e0*/  BRA `(.L_x_173) ;  /* 0xffffff9800e47947 */ /* 0x000fea000383ffff */
.L_x_82:
[----:B------:R-:W-:-:S07]  /*a0f0*/  MOV R0, UR8 ;  /* 0x0000000800007c02 */ /* 0x000fce0008000f00 */
.L_x_174:
[----:B-1----:R1:W2:Y:S02]  /*a100*/  SYNCS.PHASECHK.TRANS64.TRYWAIT P1, [R0+URZ+0x120], R2 ;  /* 0x00012002000075a7 */ /* 0x0022a400080211ff */
[----:B--2---:R-:W-:Y:S05]  /*a110*/  @!P1 NANOSLEEP.SYNCS 0x989680 ;  /* 0x009896800000995d */ /* 0x004fea0003900000 */
[----:B------:R-:W2:Y:S02]  /*a120*/  @!P1 SYNCS.PHASECHK.TRANS64 P1, [R0+URZ+0x120], R2 ;  /* 0x00012002000095a7 */ /* 0x000ea400080210ff */
[----:B--2---:R-:W-:Y:S05]  /*a130*/  @!P1 BRA `(.L_x_174) ;  /* 0xfffffffc00f09947 */ /* 0x004fea000383ffff */
[----:B------:R-:W-:Y:S05]  /*a140*/  BRA `(.L_x_175) ;  /* 0xffffff9c00307947 */ /* 0x000fea000383ffff */
.L_x_87:
[----:B--2---:R2:W4:Y:S02]  /*a150*/  SYNCS.PHASECHK.TRANS64.TRYWAIT P0, [R0+URZ+0xa0], R2 ;  /* 0x0000a002000075a7 */ /* 0x00452400080011ff */
[----:B----4-:R-:W-:Y:S05]  /*a160*/  @!P0 NANOSLEEP.SYNCS 0x989680 ;  /* 0x009896800000895d */ /* 0x010fea0003900000 */
[----:B------:R-:W4:Y:S02]  /*a170*/  @!P0 SYNCS.PHASECHK.TRANS64 P0, [R0+URZ+0xa0], R2 ;  /* 0x0000a002000085a7 */ /* 0x000f2400080010ff */
[----:B----4-:R-:W-:Y:S05]  /*a180*/  @!P0 BRA `(.L_x_87) ;  /* 0xfffffffc00f08947 */ /* 0x010fea000383ffff */
[----:B------:R-:W-:Y:S05]  /*a190*/  BRA `(.L_x_176) ;  /* 0xffffffa000447947 */ /* 0x000fea000383ffff */
.L_x_90:
[----:B------:R-:W-:Y:S07]  /*a1a0*/  MOV R0, UR7 ;  /* 0x0000000700007c02 */ /* 0x000fee0008000f00 */
.L_x_177:
[----:B--2---:R2:W4:Y:S02]  /*a1b0*/  SYNCS.PHASECHK.TRANS64.TRYWAIT P0, [R0+URZ+0x98], R2 ;  /* 0x00009802000075a7 */ /* 0x00452400080011ff */
[----:B----4-:R-:W-:Y:S05]  /*a1c0*/  @!P0 NANOSLEEP.SYNCS 0x989680 ;  /* 0x009896800000895d */ /* 0x010fea0003900000 */
[----:B------:R-:W4:Y:S02]  /*a1d0*/  @!P0 SYNCS.PHASECHK.TRANS64 P0, [R0+URZ+0x98], R2 ;  /* 0x00009802000085a7 */ /* 0x000f2400080010ff */
[----:B----4-:R-:W-:Y:S05]  /*a1e0*/  @!P0 BRA `(.L_x_177) ;  /* 0xfffffffc00f08947 */ /* 0x010fea000383ffff */
[----:B------:R-:W-:Y:S05]  /*a1f0*/  BRA `(.L_x_89) ;  /* 0xffffffa400247947 */ /* 0x000fea000383ffff */
.L_x_93:
[----:B------:R-:W-:Y:S07]  /*a200*/  MOV R0, UR7 ;  /* 0x0000000700007c02 */ /* 0x000fee0008000f00 */
.L_x_178:
[----:B-1----:R1:W2:Y:S02]  /*a210*/  SYNCS.PHASECHK.TRANS64.TRYWAIT P0, [R0+URZ+0x70], R14 ;  /* 0x0000700e000075a7 */ /* 0x0022a400080011ff */
[----:B--2---:R-:W-:Y:S05]  /*a220*/  @!P0 NANOSLEEP.SYNCS 0x989680 ;  /* 0x009896800000895d */ /* 0x004fea0003900000 */
[----:B------:R-:W2:Y:S02]  /*a230*/  @!P0 SYNCS.PHASECHK.TRANS64 P0, [R0+URZ+0x70], R14 ;  /* 0x0000700e000085a7 */ /* 0x000ea400080010ff */
[----:B--2---:R-:W-:Y:S05]  /*a240*/  @!P0 BRA `(.L_x_178) ;  /* 0xfffffffc00f08947 */ /* 0x004fea000383ffff */
[----:B------:R-:W-:Y:S05]  /*a250*/  BRA `(.L_x_179) ;  /* 0xffffffa4009c7947 */ /* 0x000fea000383ffff */
.L_x_94:
[----:B------:R-:W-:Y:S07]  /*a260*/  MOV R0, UR7 ;  /* 0x0000000700007c02 */ /* 0x000fee0008000f00 */
.L_x_180:
[----:B-1----:R1:W2:Y:S02]  /*a270*/  SYNCS.PHASECHK.TRANS64.TRYWAIT P0, [R0+URZ+0x78], R14 ;  /* 0x0000780e000075a7 */ /* 0x0022a400080011ff */
[----:B--2---:R-:W-:Y:S05]  /*a280*/  @!P0 NANOSLEEP.SYNCS 0x989680 ;  /* 0x009896800000895d */ /* 0x004fea0003900000 */
[----:B------:R-:W2:Y:S02]  /*a290*/  @!P0 SYNCS.PHASECHK.TRANS64 P0, [R0+URZ+0x78], R14 ;  /* 0x0000780e000085a7 */ /* 0x000ea400080010ff */
[----:B--2---:R-:W-:Y:S05]  /*a2a0*/  @!P0 BRA `(.L_x_180) ;  /* 0xfffffffc00f08947 */ /* 0x004fea000383ffff */
[----:B------:R-:W-:Y:S05]  /*a2b0*/  BRA `(.L_x_181) ;  /* 0xffffffa400f47947 */ /* 0x000fea000383ffff */
.L_x_95:
[----:B------:R-:W-:Y:S07]  /*a2c0*/  MOV R0, UR7 ;  /* 0x0000000700007c02 */ /* 0x000fee0008000f00 */
.L_x_182:
[----:B-1----:R1:W2:Y:S02]  /*a2d0*/  SYNCS.PHASECHK.TRANS64.TRYWAIT P0, [R0+URZ+0x80], R14 ;  /* 0x0000800e000075a7 */ /* 0x0022a400080011ff */
[----:B--2---:R-:W-:Y:S05]  /*a2e0*/  @!P0 NANOSLEEP.SYNCS 0x989680 ;  /* 0x009896800000895d */ /* 0x004fea0003900000 */
[----:B------:R-:W2:Y:S02]  /*a2f0*/  @!P0 SYNCS.PHASECHK.TRANS64 P0, [R0+URZ+0x80], R14 ;  /* 0x0000800e000085a7 */ /* 0x000ea400080010ff */
[----:B--2---:R-:W-:Y:S05]  /*a300*/  @!P0 BRA `(.L_x_182) ;  /* 0xfffffffc00f08947 */ /* 0x004fea000383ffff */
[----:B------:R-:W-:Y:S05]  /*a310*/  BRA `(.L_x_183) ;  /* 0xffffffa800507947 */ /* 0x000fea000383ffff */
.L_x_96:
[----:B------:R-:W-:Y:S07]  /*a320*/  MOV R0, UR7 ;  /* 0x0000000700007c02 */ /* 0x000fee0008000f00 */
.L_x_184:
[----:B-1----:R1:W2:Y:S02]  /*a330*/  SYNCS.PHASECHK.TRANS64.TRYWAIT P0, [R0+URZ+0x88], R14 ;  /* 0x0000880e000075a7 */ /* 0x0022a400080011ff */
[----:B--2---:R-:W-:Y:S05]  /*a340*/  @!P0 NANOSLEEP.SYNCS 0x989680 ;  /* 0x009896800000895d */ /* 0x004fea0003900000 */
[----:B------:R-:W2:Y:S02]  /*a350*/  @!P0 SYNCS.PHASECHK.TRANS64 P0, [R0+URZ+0x88], R14 ;  /* 0x0000880e000085a7 */ /* 0x000ea400080010ff */
[----:B--2---:R-:W-:Y:S05]  /*a360*/  @!P0 BRA `(.L_x_184) ;  /* 0xfffffffc00f08947 */ /* 0x004fea000383ffff */
[----:B------:R-:W-:Y:S05]  /*a370*/  BRA `(.L_x_185) ;  /* 0xffffffa800f07947 */ /* 0x000fea000383ffff */
.L_x_98:
[----:B------:R-:W-:-:S07]  /*a380*/  MOV R0, UR7 ;  /* 0x0000000700007c02 */ /* 0x000fce0008000f00 */
.L_x_186:
[----:B-1----:R1:W4:Y:S02]  /*a390*/  SYNCS.PHASECHK.TRANS64.TRYWAIT P0, [R0+URZ+0x70], R2 ;  /* 0x00007002000075a7 */ /* 0x00232400080011ff */
[----:B----4-:R-:W-:Y:S05]  /*a3a0*/  @!P0 NANOSLEEP.SYNCS 0x989680 ;  /* 0x009896800000895d */ /* 0x010fea0003900000 */
[----:B------:R-:W4:Y:S02]  /*a3b0*/  @!P0 SYNCS.PHASECHK.TRANS64 P0, [R0+URZ+0x70], R2 ;  /* 0x00007002000085a7 */ /* 0x000f2400080010ff */
[----:B----4-:R-:W-:Y:S05]  /*a3c0*/  @!P0 BRA `(.L_x_186) ;  /* 0xfffffffc00f08947 */ /* 0x010fea000383ffff */
[----:B------:R-:W-:Y:S05]  /*a3d0*/  BRA `(.L_x_187) ;  /* 0xffffffac00787947 */ /* 0x000fea000383ffff */
.L_x_99:
[----:B-1----:R-:W-:-:S07]  /*a3e0*/  MOV R0, UR7 ;  /* 0x0000000700007c02 */ /* 0x002fce0008000f00 */
.L_x_188:
[----:B-1----:R1:W4:Y:S02]  /*a3f0*/  SYNCS.PHASECHK.TRANS64.TRYWAIT P0, [R0+URZ+0x78], R2 ;  /* 0x00007802000075a7 */ /* 0x00232400080011ff */
[----:B----4-:R-:W-:Y:S05]  /*a400*/  @!P0 NANOSLEEP.SYNCS 0x989680 ;  /* 0x009896800000895d */ /* 0x010fea0003900000 */
[----:B------:R-:W4:Y:S02]  /*a410*/  @!P0 SYNCS.PHASECHK.TRANS64 P0, [R0+URZ+0x78], R2 ;  /* 0x00007802000085a7 */ /* 0x000f2400080010ff */
[----:B----4-:R-:W-:Y:S05]  /*a420*/  @!P0 BRA `(.L_x_188) ;  /* 0xfffffffc00f08947 */ /* 0x010fea000383ffff */
[----:B------:R-:W-:Y:S05]  /*a430*/  BRA `(.L_x_189) ;  /* 0xffffffac00687947 */ /* 0x000fea000383ffff */
.L_x_100:
[----:B-1----:R-:W-:-:S07]  /*a440*/  MOV R0, UR7 ;  /* 0x0000000700007c02 */ /* 0x002fce0008000f00 */
.L_x_190:
[----:B-1----:R1:W4:Y:S02]  /*a450*/  SYNCS.PHASECHK.TRANS64.TRYWAIT P0, [R0+URZ+0x80], R2 ;  /* 0x00008002000075a7 */ /* 0x00232400080011ff */
[----:B----4-:R-:W-:Y:S05]  /*a460*/  @!P0 NANOSLEEP.SYNCS 0x989680 ;  /* 0x009896800000895d */ /* 0x010fea0003900000 */
[----:B------:R-:W4:Y:S02]  /*a470*/  @!P0 SYNCS.PHASECHK.TRANS64 P0, [R0+URZ+0x80], R2 ;  /* 0x00008002000085a7 */ /* 0x000f2400080010ff */
[----:B----4-:R-:W-:Y:S05]  /*a480*/  @!P0 BRA `(.L_x_190) ;  /* 0xfffffffc00f08947 */ /* 0x010fea000383ffff */
[----:B------:R-:W-:Y:S05]  /*a490*/  BRA `(.L_x_191) ;  /* 0xffffffac00587947 */ /* 0x000fea000383ffff */
.L_x_102:
[----:B--2---:R2:W3:Y:S02]  /*a4a0*/  SYNCS.PHASECHK.TRANS64.TRYWAIT P0, [R0+URZ+0xa0], R2 ;  /* 0x0000a002000075a7 */ /* 0x0044e400080011ff */
[----:B---3--:R-:W-:Y:S05]  /*a4b0*/  @!P0 NANOSLEEP.SYNCS 0x989680 ;  /* 0x009896800000895d */ /* 0x008fea0003900000 */
[----:B------:R-:W3:Y:S02]  /*a4c0*/  @!P0 SYNCS.PHASECHK.TRANS64 P0, [R0+URZ+0xa0], R2 ;  /* 0x0000a002000085a7 */ /* 0x000ee400080010ff */
[----:B---3--:R-:W-:Y:S05]  /*a4d0*/  @!P0 BRA `(.L_x_102) ;  /* 0xfffffffc00f08947 */ /* 0x008fea000383ffff */
[----:B------:R-:W-:Y:S05]  /*a4e0*/  BRA `(.L_x_192) ;  /* 0xffffffb000207947 */ /* 0x000fea000383ffff */
.L_x_113:
[----:B-1----:R1:W2:Y:S02]  /*a4f0*/  SYNCS.PHASECHK.TRANS64.TRYWAIT P1, [R3+URZ+0x50], R0 ;  /* 0x00005000030075a7 */ /* 0x0022a400080211ff */
[----:B--2---:R-:W-:Y:S05]  /*a500*/  @!P1 NANOSLEEP.SYNCS 0x989680 ;  /* 0x009896800000995d */ /* 0x004fea0003900000 */
[----:B------:R-:W2:Y:S02]  /*a510*/  @!P1 SYNCS.PHASECHK.TRANS64 P1, [R3+URZ+0x50], R0 ;  /* 0x00005000030095a7 */ /* 0x000ea400080210ff */
[----:B--2---:R-:W-:Y:S05]  /*a520*/  @!P1 BRA `(.L_x_113) ;  /* 0xfffffffc00f09947 */ /* 0x004fea000383ffff */
[----:B------:R-:W-:Y:S05]  /*a530*/  BRA `(.L_x_112) ;  /* 0xffffffbc00387947 */ /* 0x000fea000383ffff */
.L_x_115:
[----:B-1----:R1:W2:Y:S02]  /*a540*/  SYNCS.PHASECHK.TRANS64.TRYWAIT P0, [R111+URZ+0xc0], R4 ;  /* 0x0000c0046f0075a7 */ /* 0x0022a400080011ff */
[----:B--2---:R-:W-:Y:S05]  /*a550*/  @!P0 NANOSLEEP.SYNCS 0x989680 ;  /* 0x009896800000895d */ /* 0x004fea0003900000 */
[----:B------:R-:W2:Y:S02]  /*a560*/  @!P0 SYNCS.PHASECHK.TRANS64 P0, [R111+URZ+0xc0], R4 ;  /* 0x0000c0046f0085a7 */ /* 0x000ea400080010ff */
[----:B--2---:R-:W-:Y:S05]  /*a570*/  @!P0 BRA `(.L_x_115) ;  /* 0xfffffffc00f08947 */ /* 0x004fea000383ffff */
[----:B------:R-:W-:Y:S05]  /*a580*/  BRA `(.L_x_114) ;  /* 0xffffffbc008c7947 */ /* 0x000fea000383ffff */
.L_x_123:
[----:B--2---:R2:W3:Y:S02]  /*a590*/  SYNCS.PHASECHK.TRANS64.TRYWAIT P0, [R0+URZ+0x50], R3 ;  /* 0x00005003000075a7 */ /* 0x0044e400080011ff */
[----:B---3--:R-:W-:Y:S05]  /*a5a0*/  @!P0 NANOSLEEP.SYNCS 0x989680 ;  /* 0x009896800000895d */ /* 0x008fea0003900000 */
[----:B------:R-:W3:Y:S02]  /*a5b0*/  @!P0 SYNCS.PHASECHK.TRANS64 P0, [R0+URZ+0x50], R3 ;  /* 0x00005003000085a7 */ /* 0x000ee400080010ff */
[----:B---3--:R-:W-:Y:S05]  /*a5c0*/  @!P0 BRA `(.L_x_123) ;  /* 0xfffffffc00f08947 */ /* 0x008fea000383ffff */
[----:B------:R-:W-:Y:S05]  /*a5d0*/  BRA `(.L_x_122) ;  /* 0xffffffc800907947 */ /* 0x000fea000383ffff */
.L_x_131:
[----:B--2---:R2:W3:Y:S02]  /*a5e0*/  SYNCS.PHASECHK.TRANS64.TRYWAIT P0, [R0+URZ+0x50], R4 ;  /* 0x00005004000075a7 */ /* 0x0044e400080011ff */
[----:B---3--:R-:W-:Y:S05]  /*a5f0*/  @!P0 NANOSLEEP.SYNCS 0x989680 ;  /* 0x009896800000895d */ /* 0x008fea0003900000 */
[----:B------:R-:W3:Y:S02]  /*a600*/  @!P0 SYNCS.PHASECHK.TRANS64 P0, [R0+URZ+0x50], R4 ;  /* 0x00005004000085a7 */ /* 0x000ee400080010ff */
[----:B---3--:R-:W-:Y:S05]  /*a610*/  @!P0 BRA `(.L_x_131) ;  /* 0xfffffffc00f08947 */ /* 0x008fea000383ffff */
[----:B------:R-:W-:Y:S05]  /*a620*/  BRA `(.L_x_130) ;  /* 0xffffffd400e47947 */ /* 0x000fea000383ffff */
.L_x_139:
[----:B--2---:R2:W3:Y:S02]  /*a630*/  SYNCS.PHASECHK.TRANS64.TRYWAIT P0, [R0+URZ+0x50], R4 ;  /* 0x00005004000075a7 */ /* 0x0044e400080011ff */
[----:B---3--:R-:W-:Y:S05]  /*a640*/  @!P0 NANOSLEEP.SYNCS 0x989680 ;  /* 0x009896800000895d */ /* 0x008fea0003900000 */
[----:B------:R-:W3:Y:S02]  /*a650*/  @!P0 SYNCS.PHASECHK.TRANS64 P0, [R0+URZ+0x50], R4 ;  /* 0x00005004000085a7 */ /* 0x000ee400080010ff */
[----:B---3--:R-:W-:Y:S05]  /*a660*/  @!P0 BRA `(.L_x_139) ;  /* 0xfffffffc00f08947 */ /* 0x008fea000383ffff */
[----:B------:R-:W-:Y:S05]  /*a670*/  BRA `(.L_x_138) ;  /* 0xffffffe400407947 */ /* 0x000fea000383ffff */
        .weak           $__internal_0_$__cuda_sm10x_tcgen05_guardrail_trap_col_being_dealloced_not_returned_by_alloc
        .type           $__internal_0_$__cuda_sm10x_tcgen05_guardrail_trap_col_being_dealloced_not_returned_by_alloc,@function
        .size           $__internal_0_$__cuda_sm10x_tcgen05_guardrail_trap_col_being_dealloced_not_returned_by_alloc,($__internal_1_$__cuda_sm10x_tcgen05_guardrail_trap_phase_invalid_during_alloc - $__internal_0_$__cuda_sm10x_tcgen05_guardrail_trap_col_being_dealloced_not_returned_by_alloc)
$__internal_0_$__cuda_sm10x_tcgen05_guardrail_trap_col_being_dealloced_not_returned_by_alloc:
[----:B------:R-:W-:Y:S05]  /*a680*/  BPT.TRAP 0x1 ;  /* 0x000000040000795c */ /* 0x000fea0000300000 */
[----:B------:R-:W-:-:S04]  /*a690*/  HFMA2 R3, -RZ, RZ, 0, 0 ;  /* 0x00000000ff037431 */ /* 0x000fc800000001ff */
[----:B------:R-:W-:Y:S05]  /*a6a0*/  RET.REL.NODEC R2 `(_ZN7cutlass13device_kernelINS_4gemm6kernel13GemmUniversalIN4cute5tupleIJiiiiEEENS1_10collective13CollectiveMmaINS1_35MainloopSm100TmaUmmaWarpSpecializedILi5ELi2ELi4ENS5_IJNS4_1CILi2EEENSA_ILi1EEESC_EEEEENS5_IJNSA_ILi128EEENSA_ILi256EEENSA_ILi32EEEEEENS_12float_e4m3_tENS5_IJlSC_lEEESJ_SK_NS4_8TiledMMAINS4_8MMA_AtomIJNS4_10MMA_TraitsINS4_25SM100_MMA_F8F6F4_2x1SM_SSEJSJ_SJ_fSF_SG_NS4_17integral_constantINS4_4UMMA5MajorELSR_0EEESS_NSP_INSQ_7ScaleInELST_0EEESU_EEEEEENS4_6LayoutINS5_IJSC_SC_SC_EEENS5_IJNSA_ILi0EEESZ_SZ_EEEEENS5_IJNS4_10UnderscoreES12_S12_EEEEENS4_18SM100_TMA_2SM_LOADENS4_14ComposedLayoutINS4_7SwizzleILi1ELi4ELi3EEENS4_18smem_ptr_flag_bitsILi8EEENSX_INS5_IJNSA_ILi8EEESH_EEENS5_IJSH_SC_EEEEEEEvNS4_8identityES15_S1F_vS1G_EENS_8epilogue10collective18CollectiveEpilogueINS1I_23Sm100TmaWarpSpecializedILi4ELi2ELi32ELb0ELb0EEEJNS5_IJNSA_ILi64EEESG_SH_EEENS5_IJNSX_IS1N_SC_EENSX_INS5_IJSH_SB_EEENS5_IJSC_SF_EEEEEEEESJ_SK_SJ_SK_NS1I_6fusion15FusionCallbacksIS1M_NS1U_17LinearCombinationISJ_fSJ_fLNS_15FloatRoundStyleE2EEES1O_S1T_JEEENS4_5SM1004TMEM4LOAD26SM100_TMEM_LOAD_32dp32b32xENS4_13SM90_TMA_LOADES1F_NS4_39AutoVectorizingCopyWithAssumedAlignmentILi128EEENS4_14SM90_TMA_STOREES1F_S26_S26_EEEvvEEEEvNT_6ParamsE) ;  /* 0xffffff5802547950 */ /* 0x000fea0003c3ffff */
        .weak           $__internal_1_$__cuda_sm10x_tcgen05_guardrail_trap_phase_invalid_during_alloc
        .type           $__internal_1_$__cuda_sm10x_tcgen05_guardrail_trap_phase_invalid_during_alloc,@function
        .size           $__internal_1_$__cuda_sm10x_tcgen05_guardrail_trap_phase_invalid_during_alloc,($__internal_2_$__cuda_sm10x_tcgen05_guardrail_trap_unallocated_columns_being_dealloced - $__internal_1_$__cuda_sm10x_tcgen05_guardrail_trap_phase_invalid_during_alloc)
$__internal_1_$__cuda_sm10x_tcgen05_guardrail_trap_phase_invalid_during_alloc:
[----:B------:R-:W-:Y:S05]  /*a6b0*/  BPT.TRAP 0x1 ;  /* 0x000000040000795c */ /* 0x000fea0000300000 */
[----:B------:R-:W-:-:S04]  /*a6c0*/  MOV R3, 0x0 ;  /* 0x0000000000037802 */ /* 0x000fc80000000f00 */
[----:B------:R-:W-:Y:S05]  /*a6d0*/  RET.REL.NODEC R2 `(_ZN7cutlass13device_kernelINS_4gemm6kernel13GemmUniversalIN4cute5tupleIJiiiiEEENS1_10collective13CollectiveMmaINS1_35MainloopSm100TmaUmmaWarpSpecializedILi5ELi2ELi4ENS5_IJNS4_1CILi2EEENSA_ILi1EEESC_EEEEENS5_IJNSA_ILi128EEENSA_ILi256EEENSA_ILi32EEEEEENS_12float_e4m3_tENS5_IJlSC_lEEESJ_SK_NS4_8TiledMMAINS4_8MMA_AtomIJNS4_10MMA_TraitsINS4_25SM100_MMA_F8F6F4_2x1SM_SSEJSJ_SJ_fSF_SG_NS4_17integral_constantINS4_4UMMA5MajorELSR_0EEESS_NSP_INSQ_7ScaleInELST_0EEESU_EEEEEENS4_6LayoutINS5_IJSC_SC_SC_EEENS5_IJNSA_ILi0EEESZ_SZ_EEEEENS5_IJNS4_10UnderscoreES12_S12_EEEEENS4_18SM100_TMA_2SM_LOADENS4_14ComposedLayoutINS4_7SwizzleILi1ELi4ELi3EEENS4_18smem_ptr_flag_bitsILi8EEENSX_INS5_IJNSA_ILi8EEESH_EEENS5_IJSH_SC_EEEEEEEvNS4_8identityES15_S1F_vS1G_EENS_8epilogue10collective18CollectiveEpilogueINS1I_23Sm100TmaWarpSpecializedILi4ELi2ELi32ELb0ELb0EEEJNS5_IJNSA_ILi64EEESG_SH_EEENS5_IJNSX_IS1N_SC_EENSX_INS5_IJSH_SB_EEENS5_IJSC_SF_EEEEEEEESJ_SK_SJ_SK_NS1I_6fusion15FusionCallbacksIS1M_NS1U_17LinearCombinationISJ_fSJ_fLNS_15FloatRoundStyleE2EEES1O_S1T_JEEENS4_5SM1004TMEM4LOAD26SM100_TMEM_LOAD_32dp32b32xENS4_13SM90_TMA_LOADES1F_NS4_39AutoVectorizingCopyWithAssumedAlignmentILi128EEENS4_14SM90_TMA_STOREES1F_S26_S26_EEEvvEEEEvNT_6ParamsE) ;  /* 0xffffff5802487950 */ /* 0x000fea0003c3ffff */
        .weak           $__internal_2_$__cuda_sm10x_tcgen05_guardrail_trap_unallocated_columns_being_dealloced
        .type           $__internal_2_$__cuda_sm10x_tcgen05_guardrail_trap_unallocated_columns_being_dealloced,@function
        .size           $__internal_2_$__cuda_sm10x_tcgen05_guardrail_trap_unallocated_columns_being_dealloced,(.L_x_194 - $__internal_2_$__cuda_sm10x_tcgen05_guardrail_trap_unallocated_columns_being_dealloced)
$__internal_2_$__cuda_sm10x_tcgen05_guardrail_trap_unallocated_columns_being_dealloced:
[----:B------:R-:W-:Y:S05]  /*a6e0*/  BPT.TRAP 0x1 ;  /* 0x000000040000795c */ /* 0x000fea0000300000 */
[----:B------:R-:W-:-:S04]  /*a6f0*/  HFMA2 R3, -RZ, RZ, 0, 0 ;  /* 0x00000000ff037431 */ /* 0x000fc800000001ff */
[----:B------:R-:W-:Y:S05]  /*a700*/  RET.REL.NODEC R2 `(_ZN7cutlass13device_kernelINS_4gemm6kernel13GemmUniversalIN4cute5tupleIJiiiiEEENS1_10collective13CollectiveMmaINS1_35MainloopSm100TmaUmmaWarpSpecializedILi5ELi2ELi4ENS5_IJNS4_1CILi2EEENSA_ILi1EEESC_EEEEENS5_IJNSA_ILi128EEENSA_ILi256EEENSA_ILi32EEEEEENS_12float_e4m3_tENS5_IJlSC_lEEESJ_SK_NS4_8TiledMMAINS4_8MMA_AtomIJNS4_10MMA_TraitsINS4_25SM100_MMA_F8F6F4_2x1SM_SSEJSJ_SJ_fSF_SG_NS4_17integral_constantINS4_4UMMA5MajorELSR_0EEESS_NSP_INSQ_7ScaleInELST_0EEESU_EEEEEENS4_6LayoutINS5_IJSC_SC_SC_EEENS5_IJNSA_ILi0EEESZ_SZ_EEEEENS5_IJNS4_10UnderscoreES12_S12_EEEEENS4_18SM100_TMA_2SM_LOADENS4_14ComposedLayoutINS4_7SwizzleILi1ELi4ELi3EEENS4_18smem_ptr_flag_bitsILi8EEENSX_INS5_IJNSA_ILi8EEESH_EEENS5_IJSH_SC_EEEEEEEvNS4_8identityES15_S1F_vS1G_EENS_8epilogue10collective18CollectiveEpilogueINS1I_23Sm100TmaWarpSpecializedILi4ELi2ELi32ELb0ELb0EEEJNS5_IJNSA_ILi64EEESG_SH_EEENS5_IJNSX_IS1N_SC_EENSX_INS5_IJSH_SB_EEENS5_IJSC_SF_EEEEEEEESJ_SK_SJ_SK_NS1I_6fusion15FusionCallbacksIS1M_NS1U_17LinearCombinationISJ_fSJ_fLNS_15FloatRoundStyleE2EEES1O_S1T_JEEENS4_5SM1004TMEM4LOAD26SM100_TMEM_LOAD_32dp32b32xENS4_13SM90_TMA_LOADES1F_NS4_39AutoVectorizingCopyWithAssumedAlignmentILi128EEENS4_14SM90_TMA_STOREES1F_S26_S26_EEEvvEEEEvNT_6ParamsE) ;  /* 0xffffff58023c7950 */ /* 0x000fea0003c3ffff */
.L_x_193:
[----:B------:R-:W-:-:S00]  /*a710*/  BRA `(.L_x_193) ;  /* 0xfffffffc00fc7947 */ /* 0x000fc0000383ffff */
[----:B------:R-:W-:-:S00]  /*a720*/  NOP ;  /* 0x0000000000007918 */ /* 0x000fc00000000000 */
        /* <DEDUP_REMOVED lines=13> */
.L_x_194:


//--------------------- .nv.global.init           --------------------------
	.section	.nv.global.init,"aw",@progbits
.nv.global.init:
	.type		$str$27,@object
	.size		$str$27,($str$28 - $str$27)
$str$27:
        /*0000*/ 	.byte	0x28, 0x61, 0x64, 0x64, 0x72, 0x65, 0x73, 0x73, 0x20, 0x26, 0x20, 0x6d, 0x61, 0x73, 0x6b, 0x29
        /*0010*/ 	.byte	0x20, 0x3d, 0x3d, 0x20, 0x30, 0x00
	.type		$str$28,@object
	.size		$str$28,($str$26 - $str$28)
$str$28:
        /*0016*/ 	.byte	0x2f, 0x74, 0x6d, 0x70, 0x2f, 0x63, 0x75, 0x74, 0x6c, 0x61, 0x73, 0x73, 0x5f, 0x73, 0x77, 0x65
        /*0026*/ 	.byte	0x65, 0x70, 0x5f, 0x73, 0x72, 0x63, 0x2f, 0x69, 0x6e, 0x63, 0x6c, 0x75, 0x64, 0x65, 0x2f, 0x63
        /*0036*/ 	.byte	0x75, 0x74, 0x65, 0x2f, 0x70, 0x6f, 0x69, 0x6e, 0x74, 0x65, 0x72, 0x5f, 0x66, 0x6c, 0x61, 0x67
        /*0046*/ 	.byte	0x67, 0x65, 0x64, 0x2e, 0x68, 0x70, 0x70, 0x00
	.type		$str$26,@object
	.size		$str$26,($str$25 - $str$26)
$str$26:
        /*004e*/ 	.byte	0x2f, 0x74, 0x6d, 0x70, 0x2f, 0x63, 0x75, 0x74, 0x6c, 0x61, 0x73, 0x73, 0x5f, 0x73, 0x77, 0x65
        /*005e*/ 	.byte	0x65, 0x70, 0x5f, 0x73, 0x72, 0x63, 0x2f, 0x69, 0x6e, 0x63, 0x6c, 0x75, 0x64, 0x65, 0x2f, 0x63
        /*006e*/ 	.byte	0x75, 0x74, 0x65, 0x2f, 0x61, 0x74, 0x6f, 0x6d, 0x2f, 0x63, 0x6f, 0x70, 0x79, 0x5f, 0x74, 0x72
        /*007e*/ 	.byte	0x61, 0x69, 0x74, 0x73, 0x5f, 0x73, 0x6d, 0x31, 0x30, 0x30, 0x2e, 0x68, 0x70, 0x70, 0x00
	.type		$str$25,@object
	.size		$str$25,(__unnamed_1 - $str$25)
$str$25:
        /*008d*/ 	.byte	0x28, 0x28, 0x75, 0x69, 0x6e, 0x74, 0x33, 0x32, 0x5f, 0x74, 0x28, 0x74, 0x68, 0x72, 0x65, 0x61
        /*009d*/ 	.byte	0x64, 0x49, 0x64, 0x78, 0x2e, 0x78, 0x29, 0x20, 0x2f, 0x20, 0x33, 0x32, 0x29, 0x20, 0x25, 0x20
        /*00ad*/ 	.byte	0x34, 0x29, 0x20, 0x3d, 0x3d, 0x20, 0x28, 0x28, 0x28, 0x74, 0x6d, 0x65, 0x6d, 0x5f, 0x61, 0x64
        /*00bd*/ 	.byte	0x64, 0x72, 0x20, 0x3e, 0x3e, 0x20, 0x31, 0x36, 0x29, 0x20, 0x2f, 0x20, 0x33, 0x32, 0x29, 0x20
        /*00cd*/ 	.byte	0x25, 0x20, 0x34, 0x29, 0x00
	.type		__unnamed_1,@object
	.size		__unnamed_1,(__unnamed_2 - __unnamed_1)
__unnamed_1:
        /*00d2*/ 	.byte	0x61, 0x75, 0x74, 0x6f, 0x20, 0x63, 0x75, 0x74, 0x65, 0x3a, 0x3a, 0x61, 0x73, 0x5f, 0x70, 0x6f
        /* <DEDUP_REMOVED lines=24> */
        /*0262*/ 	.byte	0x3a, 0x3a, 0x43, 0x3c, 0x34, 0x30, 0x39, 0x36, 0x3e, 0x3e, 0x3e, 0x3e, 0x5d, 0x00
	.type		__unnamed_2,@object
	.size		__unnamed_2,(__unnamed_3 - __unnamed_2)
__unnamed_2:
        /* <DEDUP_REMOVED lines=26> */
	.type		__unnamed_3,@object
	.size		__unnamed_3,(.L_3 - __unnamed_3)
__unnamed_3:
        /* <DEDUP_REMOVED lines=40> */
        /*068e*/ 	.byte	0x74, 0x65, 0x3a, 0x3a, 0x43, 0x3c, 0x30, 0x3e, 0x3e, 0x3e, 0x3e, 0x5d, 0x00
.L_3:


//--------------------- .nv.shared._ZN7cutlass13device_kernelINS_4gemm6kernel13GemmUniversalIN4cute5tupleIJiiiiEEENS1_10collective13CollectiveMmaINS1_35MainloopSm100TmaUmmaWarpSpecializedILi5ELi2ELi4ENS5_IJNS4_1CILi2EEENSA_ILi1EEESC_EEEEENS5_IJNSA_ILi128EEENSA_ILi256EEENSA_ILi32EEEEEENS_12float_e4m3_tENS5_IJlSC_lEEESJ_SK_NS4_8TiledMMAINS4_8MMA_AtomIJNS4_10MMA_TraitsINS4_25SM100_MMA_F8F6F4_2x1SM_SSEJSJ_SJ_fSF_SG_NS4_17integral_constantINS4_4UMMA5MajorELSR_0EEESS_NSP_INSQ_7ScaleInELST_0EEESU_EEEEEENS4_6LayoutINS5_IJSC_SC_SC_EEENS5_IJNSA_ILi0EEESZ_SZ_EEEEENS5_IJNS4_10UnderscoreES12_S12_EEEEENS4_18SM100_TMA_2SM_LOADENS4_14ComposedLayoutINS4_7SwizzleILi1ELi4ELi3EEENS4_18smem_ptr_flag_bitsILi8EEENSX_INS5_IJNSA_ILi8EEESH_EEENS5_IJSH_SC_EEEEEEEvNS4_8identityES15_S1F_vS1G_EENS_8epilogue10collective18CollectiveEpilogueINS1I_23Sm100TmaWarpSpecializedILi4ELi2ELi32ELb0ELb0EEEJNS5_IJNSA_ILi64EEESG_SH_EEENS5_IJNSX_IS1N_SC_EENSX_INS5_IJSH_SB_EEENS5_IJSC_SF_EEEEEEEESJ_SK_SJ_SK_NS1I_6fusion15FusionCallbacksIS1M_NS1U_17LinearCombinationISJ_fSJ_fLNS_15FloatRoundStyleE2EEES1O_S1T_JEEENS4_5SM1004TMEM4LOAD26SM100_TMEM_LOAD_32dp32b32xENS4_13SM90_TMA_LOADES1F_NS4_39AutoVectorizingCopyWithAssumedAlignmentILi128EEENS4_14SM90_TMA_STOREES1F_S26_S26_EEEvvEEEEvNT_6ParamsE --------------------------
	.section	.nv.shared._ZN7cutlass13device_kernelINS_4gemm6kernel13GemmUniversalIN4cute5tupleIJiiiiEEENS1_10collective13CollectiveMmaINS1_35MainloopSm100TmaUmmaWarpSpecializedILi5ELi2ELi4ENS5_IJNS4_1CILi2EEENSA_ILi1EEESC_EEEEENS5_IJNSA_ILi128EEENSA_ILi256EEENSA_ILi32EEEEEENS_12float_e4m3_tENS5_IJlSC_lEEESJ_SK_NS4_8TiledMMAINS4_8MMA_AtomIJNS4_10MMA_TraitsINS4_25SM100_MMA_F8F6F4_2x1SM_SSEJSJ_SJ_fSF_SG_NS4_17integral_constantINS4_4UMMA5MajorELSR_0EEESS_NSP_INSQ_7ScaleInELST_0EEESU_EEEEEENS4_6LayoutINS5_IJSC_SC_SC_EEENS5_IJNSA_ILi0EEESZ_SZ_EEEEENS5_IJNS4_10UnderscoreES12_S12_EEEEENS4_18SM100_TMA_2SM_LOADENS4_14ComposedLayoutINS4_7SwizzleILi1ELi4ELi3EEENS4_18smem_ptr_flag_bitsILi8EEENSX_INS5_IJNSA_ILi8EEESH_EEENS5_IJSH_SC_EEEEEEEvNS4_8identityES15_S1F_vS1G_EENS_8epilogue10collective18CollectiveEpilogueINS1I_23Sm100TmaWarpSpecializedILi4ELi2ELi32ELb0ELb0EEEJNS5_IJNSA_ILi64EEESG_SH_EEENS5_IJNSX_IS1N_SC_EENSX_INS5_IJSH_SB_EEENS5_IJSC_SF_EEEEEEEESJ_SK_SJ_SK_NS1I_6fusion15FusionCallbacksIS1M_NS1U_17LinearCombinationISJ_fSJ_fLNS_15FloatRoundStyleE2EEES1O_S1T_JEEENS4_5SM1004TMEM4LOAD26SM100_TMEM_LOAD_32dp32b32xENS4_13SM90_TMA_LOADES1F_NS4_39AutoVectorizingCopyWithAssumedAlignmentILi128EEENS4_14SM90_TMA_STOREES1F_S26_S26_EEEvvEEEEvNT_6ParamsE,"aw",@nobits
	.sectionflags	@""
	.align	16
	.zero		1024


//--------------------- .nv.shared.reserved.0     --------------------------
	.section	.nv.shared.reserved.0,"aw",@nobits
	.weak		__nv_reservedSMEM_offset_0_alias
	.size		__nv_reservedSMEM_offset_0_alias, 0, 64
	.other		__nv_reservedSMEM_offset_0_alias,@"STO_CUDA_RESERVED_SHARED STV_DEFAULT"
__nv_reservedSMEM_offset_0_alias:
	.zero		0
.nv.shared.reserved.0:
	.zero		64
	.weak		__nv_reservedSMEM_tcgen05_partition
	.type		__nv_reservedSMEM_tcgen05_partition,@object
	.size		__nv_reservedSMEM_tcgen05_partition,(.L_0 - __nv_reservedSMEM_tcgen05_partition)
__nv_reservedSMEM_tcgen05_partition:
	.zero		32
.L_0:


//--------------------- .nv.global                --------------------------
	.section	.nv.global,"aw",@nobits
.nv.global:
	.type		_ZN39_INTERNAL_bdec7ec3_4_k_cu_c0668ce2_91184cute1_E,@object
	.size		_ZN39_INTERNAL_bdec7ec3_4_k_cu_c0668ce2_91184cute1_E,(_ZN39_INTERNAL_bdec7ec3_4_k_cu_c0668ce2_91184cuda3std3__45__cpo6cbeginE - _ZN39_INTERNAL_bdec7ec3_4_k_cu_c0668ce2_91184cute1_E)
_ZN39_INTERNAL_bdec7ec3_4_k_cu_c0668ce2_91184cute1_E:
	.zero		1
	.type		_ZN39_INTERNAL_bdec7ec3_4_k_cu_c0668ce2_91184cuda3std3__45__cpo6cbeginE,@object
	.size		_ZN39_INTERNAL_bdec7ec3_4_k_cu_c0668ce2_91184cuda3std3__45__cpo6cbeginE,(_ZN39_INTERNAL_bdec7ec3_4_k_cu_c0668ce2_91184cuda3std3__48in_placeE - _ZN39_INTERNAL_bdec7ec3_4_k_cu_c0668ce2_91184cuda3std3__45__cpo6cbeginE)
_ZN39_INTERNAL_bdec7ec3_4_k_cu_c0668ce2_91184cuda3std3__45__cpo6cbeginE:
	.zero		1
	.type		_ZN39_INTERNAL_bdec7ec3_4_k_cu_c0668ce2_91184cuda3std3__48in_placeE,@object
	.size		_ZN39_INTERNAL_bdec7ec3_4_k_cu_c0668ce2_91184cuda3std3__48in_placeE,(_ZN39_INTERNAL_bdec7ec3_4_k_cu_c0668ce2_91184cuda3std6ranges3__45__cpo9iter_moveE - _ZN39_INTERNAL_bdec7ec3_4_k_cu_c0668ce2_91184cuda3std3__48in_placeE)
_ZN39_INTERNAL_bdec7ec3_4_k_cu_c0668ce2_91184cuda3std3__48in_placeE:
	.zero		1
	.type		_ZN39_INTERNAL_bdec7ec3_4_k_cu_c0668ce2_91184cuda3std6ranges3__45__cpo9iter_moveE,@object
	.size		_ZN39_INTERNAL_bdec7ec3_4_k_cu_c0668ce2_91184cuda3std6ranges3__45__cpo9iter_moveE,(_ZN39_INTERNAL_bdec7ec3_4_k_cu_c0668ce2_91184cuda3std3__45__cpo5beginE - _ZN39_INTERNAL_bdec7ec3_4_k_cu_c0668ce2_91184cuda3std6ranges3__45__cpo9iter_moveE)
_ZN39_INTERNAL_bdec7ec3_4_k_cu_c0668ce2_91184cuda3std6ranges3__45__cpo9iter_moveE:
	.zero		1
	.type		_ZN39_INTERNAL_bdec7ec3_4_k_cu_c0668ce2_91184cuda3std3__45__cpo5beginE,@object
	.size		_ZN39_INTERNAL_bdec7ec3_4_k_cu_c0668ce2_91184cuda3std3__45__cpo5beginE,(_ZN39_INTERNAL_bdec7ec3_4_k_cu_c0668ce2_91184cuda3std3__441_GLOBAL__N__bdec7ec3_4_k_cu_c0668ce2_91186ignoreE - _ZN39_INTERNAL_bdec7ec3_4_k_cu_c0668ce2_91184cuda3std3__45__cpo5beginE)
_ZN39_INTERNAL_bdec7ec3_4_k_cu_c0668ce2_91184cuda3std3__45__cpo5beginE:
	.zero		1
	.type		_ZN39_INTERNAL_bdec7ec3_4_k_cu_c0668ce2_91184cuda3std3__441_GLOBAL__N__bdec7ec3_4_k_cu_c0668ce2_91186ignoreE,@object
	.size		_ZN39_INTERNAL_bdec7ec3_4_k_cu_c0668ce2_91184cuda3std3__441_GLOBAL__N__bdec7ec3_4_k_cu_c0668ce2_91186ignoreE,(_ZN39_INTERNAL_bdec7ec3_4_k_cu_c0668ce2_91184cute7productE - _ZN39_INTERNAL_bdec7ec3_4_k_cu_c0668ce2_91184cuda3std3__441_GLOBAL__N__bdec7ec3_4_k_cu_c0668ce2_91186ignoreE)
_ZN39_INTERNAL_bdec7ec3_4_k_cu_c0668ce2_91184cuda3std3__441_GLOBAL__N__bdec7ec3_4_k_cu_c0668ce2_91186ignoreE:
	.zero		1
	.type		_ZN39_INTERNAL_bdec7ec3_4_k_cu_c0668ce2_91184cute7productE,@object
	.size		_ZN39_INTERNAL_bdec7ec3_4_k_cu_c0668ce2_91184cute7productE,(_ZN39_INTERNAL_bdec7ec3_4_k_cu_c0668ce2_91184cuda3std3__45__cpo3endE - _ZN39_INTERNAL_bdec7ec3_4_k_cu_c0668ce2_91184cute7productE)
_ZN39_INTERNAL_bdec7ec3_4_k_cu_c0668ce2_91184cute7productE:
	.zero		1
	.type		_ZN39_INTERNAL_bdec7ec3_4_k_cu_c0668ce2_91184cuda3std3__45__cpo3endE,@object
	.size		_ZN39_INTERNAL_bdec7ec3_4_k_cu_c0668ce2_91184cuda3std3__45__cpo3endE,(_ZN39_INTERNAL_bdec7ec3_4_k_cu_c0668ce2_91184cuda3std3__419piecewise_constructE - _ZN39_INTERNAL_bdec7ec3_4_k_cu_c0668ce2_91184cuda3std3__45__cpo3endE)
_ZN39_INTERNAL_bdec7ec3_4_k_cu_c0668ce2_91184cuda3std3__45__cpo3endE:
	.zero		1
	.type		_ZN39_INTERNAL_bdec7ec3_4_k_cu_c0668ce2_91184cuda3std3__419piecewise_constructE,@object
	.size		_ZN39_INTERNAL_bdec7ec3_4_k_cu_c0668ce2_91184cuda3std3__419piecewise_constructE,(_ZN39_INTERNAL_bdec7ec3_4_k_cu_c0668ce2_91184cuda3std3__45__cpo4cendE - _ZN39_INTERNAL_bdec7ec3_4_k_cu_c0668ce2_91184cuda3std3__419piecewise_constructE)
_ZN39_INTERNAL_bdec7ec3_4_k_cu_c0668ce2_91184cuda3std3__419piecewise_constructE:
	.zero		1
	.type		_ZN39_INTERNAL_bdec7ec3_4_k_cu_c0668ce2_91184cuda3std3__45__cpo4cendE,@object
	.size		_ZN39_INTERNAL_bdec7ec3_4_k_cu_c0668ce2_91184cuda3std3__45__cpo4cendE,(_ZN39_INTERNAL_bdec7ec3_4_k_cu_c0668ce2_91184cuda3std6ranges3__45__cpo4swapE - _ZN39_INTERNAL_bdec7ec3_4_k_cu_c0668ce2_91184cuda3std3__45__cpo4cendE)
_ZN39_INTERNAL_bdec7ec3_4_k_cu_c0668ce2_91184cuda3std3__45__cpo4cendE:
	.zero		1
	.type		_ZN39_INTERNAL_bdec7ec3_4_k_cu_c0668ce2_91184cuda3std6ranges3__45__cpo4swapE,@object
	.size		_ZN39_INTERNAL_bdec7ec3_4_k_cu_c0668ce2_91184cuda3std6ranges3__45__cpo4swapE,(.L_11 - _ZN39_INTERNAL_bdec7ec3_4_k_cu_c0668ce2_91184cuda3std6ranges3__45__cpo4swapE)
_ZN39_INTERNAL_bdec7ec3_4_k_cu_c0668ce2_91184cuda3std6ranges3__45__cpo4swapE:
	.zero		1
.L_11:


//--------------------- .nv.constant0._ZN7cutlass13device_kernelINS_4gemm6kernel13GemmUniversalIN4cute5tupleIJiiiiEEENS1_10collective13CollectiveMmaINS1_35MainloopSm100TmaUmmaWarpSpecializedILi5ELi2ELi4ENS5_IJNS4_1CILi2EEENSA_ILi1EEESC_EEEEENS5_IJNSA_ILi128EEENSA_ILi256EEENSA_ILi32EEEEEENS_12float_e4m3_tENS5_IJlSC_lEEESJ_SK_NS4_8TiledMMAINS4_8MMA_AtomIJNS4_10MMA_TraitsINS4_25SM100_MMA_F8F6F4_2x1SM_SSEJSJ_SJ_fSF_SG_NS4_17integral_constantINS4_4UMMA5MajorELSR_0EEESS_NSP_INSQ_7ScaleInELST_0EEESU_EEEEEENS4_6LayoutINS5_IJSC_SC_SC_EEENS5_IJNSA_ILi0EEESZ_SZ_EEEEENS5_IJNS4_10UnderscoreES12_S12_EEEEENS4_18SM100_TMA_2SM_LOADENS4_14ComposedLayoutINS4_7SwizzleILi1ELi4ELi3EEENS4_18smem_ptr_flag_bitsILi8EEENSX_INS5_IJNSA_ILi8EEESH_EEENS5_IJSH_SC_EEEEEEEvNS4_8identityES15_S1F_vS1G_EENS_8epilogue10collective18CollectiveEpilogueINS1I_23Sm100TmaWarpSpecializedILi4ELi2ELi32ELb0ELb0EEEJNS5_IJNSA_ILi64EEESG_SH_EEENS5_IJNSX_IS1N_SC_EENSX_INS5_IJSH_SB_EEENS5_IJSC_SF_EEEEEEEESJ_SK_SJ_SK_NS1I_6fusion15FusionCallbacksIS1M_NS1U_17LinearCombinationISJ_fSJ_fLNS_15FloatRoundStyleE2EEES1O_S1T_JEEENS4_5SM1004TMEM4LOAD26SM100_TMEM_LOAD_32dp32b32xENS4_13SM90_TMA_LOADES1F_NS4_39AutoVectorizingCopyWithAssumedAlignmentILi128EEENS4_14SM90_TMA_STOREES1F_S26_S26_EEEvvEEEEvNT_6ParamsE --------------------------
	.section	.nv.constant0._ZN7cutlass13device_kernelINS_4gemm6kernel13GemmUniversalIN4cute5tupleIJiiiiEEENS1_10collective13CollectiveMmaINS1_35MainloopSm100TmaUmmaWarpSpecializedILi5ELi2ELi4ENS5_IJNS4_1CILi2EEENSA_ILi1EEESC_EEEEENS5_IJNSA_ILi128EEENSA_ILi256EEENSA_ILi32EEEEEENS_12float_e4m3_tENS5_IJlSC_lEEESJ_SK_NS4_8TiledMMAINS4_8MMA_AtomIJNS4_10MMA_TraitsINS4_25SM100_MMA_F8F6F4_2x1SM_SSEJSJ_SJ_fSF_SG_NS4_17integral_constantINS4_4UMMA5MajorELSR_0EEESS_NSP_INSQ_7ScaleInELST_0EEESU_EEEEEENS4_6LayoutINS5_IJSC_SC_SC_EEENS5_IJNSA_ILi0EEESZ_SZ_EEEEENS5_IJNS4_10UnderscoreES12_S12_EEEEENS4_18SM100_TMA_2SM_LOADENS4_14ComposedLayoutINS4_7SwizzleILi1ELi4ELi3EEENS4_18smem_ptr_flag_bitsILi8EEENSX_INS5_IJNSA_ILi8EEESH_EEENS5_IJSH_SC_EEEEEEEvNS4_8identityES15_S1F_vS1G_EENS_8epilogue10collective18CollectiveEpilogueINS1I_23Sm100TmaWarpSpecializedILi4ELi2ELi32ELb0ELb0EEEJNS5_IJNSA_ILi64EEESG_SH_EEENS5_IJNSX_IS1N_SC_EENSX_INS5_IJSH_SB_EEENS5_IJSC_SF_EEEEEEEESJ_SK_SJ_SK_NS1I_6fusion15FusionCallbacksIS1M_NS1U_17LinearCombinationISJ_fSJ_fLNS_15FloatRoundStyleE2EEES1O_S1T_JEEENS4_5SM1004TMEM4LOAD26SM100_TMEM_LOAD_32dp32b32xENS4_13SM90_TMA_LOADES1F_NS4_39AutoVectorizingCopyWithAssumedAlignmentILi128EEENS4_14SM90_TMA_STOREES1F_S26_S26_EEEvvEEEEvNT_6ParamsE,"a",@progbits
	.sectionflags	@""
	.align	4
.nv.constant0._ZN7cutlass13device_kernelINS_4gemm6kernel13GemmUniversalIN4cute5tupleIJiiiiEEENS1_10collective13CollectiveMmaINS1_35MainloopSm100TmaUmmaWarpSpecializedILi5ELi2ELi4ENS5_IJNS4_1CILi2EEENSA_ILi1EEESC_EEEEENS5_IJNSA_ILi128EEENSA_ILi256EEENSA_ILi32EEEEEENS_12float_e4m3_tENS5_IJlSC_lEEESJ_SK_NS4_8TiledMMAINS4_8MMA_AtomIJNS4_10MMA_TraitsINS4_25SM100_MMA_F8F6F4_2x1SM_SSEJSJ_SJ_fSF_SG_NS4_17integral_constantINS4_4UMMA5MajorELSR_0EEESS_NSP_INSQ_7ScaleInELST_0EEESU_EEEEEENS4_6LayoutINS5_IJSC_SC_SC_EEENS5_IJNSA_ILi0EEESZ_SZ_EEEEENS5_IJNS4_10UnderscoreES12_S12_EEEEENS4_18SM100_TMA_2SM_LOADENS4_14ComposedLayoutINS4_7SwizzleILi1ELi4ELi3EEENS4_18smem_ptr_flag_bitsILi8EEENSX_INS5_IJNSA_ILi8EEESH_EEENS5_IJSH_SC_EEEEEEEvNS4_8identityES15_S1F_vS1G_EENS_8epilogue10collective18CollectiveEpilogueINS1I_23Sm100TmaWarpSpecializedILi4ELi2ELi32ELb0ELb0EEEJNS5_IJNSA_ILi64EEESG_SH_EEENS5_IJNSX_IS1N_SC_EENSX_INS5_IJSH_SB_EEENS5_IJSC_SF_EEEEEEEESJ_SK_SJ_SK_NS1I_6fusion15FusionCallbacksIS1M_NS1U_17LinearCombinationISJ_fSJ_fLNS_15FloatRoundStyleE2EEES1O_S1T_JEEENS4_5SM1004TMEM4LOAD26SM100_TMEM_LOAD_32dp32b32xENS4_13SM90_TMA_LOADES1F_NS4_39AutoVectorizingCopyWithAssumedAlignmentILi128EEENS4_14SM90_TMA_STOREES1F_S26_S26_EEEvvEEEEvNT_6ParamsE:
	.zero		2944


//--------------------- SYMBOLS --------------------------

	.type		.nv.reservedSmem.offset0,@object
	.size		.nv.reservedSmem.offset0,0x4
	.type		.nv.reservedSmem.cap,@object
	.size		.nv.reservedSmem.cap,0x4
	.type		__assertfail,@function
